// auto-generated by cutlass_sweep.conv — config: {"arch": "sm_100", "cluster_m": 1, "cluster_n": 1, "conv_kind": "wgrad", "dtype": "tf32", "ndim": 3, "tile_k": 64, "tile_m": 64, "tile_n": 64}
#include "cutlass/cutlass.h"
#include "cute/tensor.hpp"
#include "cutlass/kernel_hardware_info.hpp"
#include "cutlass/conv/convolution.h"
#include "cutlass/conv/dispatch_policy.hpp"
#include "cutlass/conv/collective/collective_builder.hpp"
#include "cutlass/conv/kernel/conv_universal.hpp"
#include "cutlass/conv/device/conv_universal_adapter.hpp"
#include "cutlass/epilogue/collective/collective_builder.hpp"

using namespace cute;
using Elem = cutlass::tfloat32_t;
using Acc  = float;
using LayoutAB = cutlass::layout::TensorNDHWC;
using LayoutC  = cutlass::layout::TensorKCSRT;
constexpr auto ConvOp = cutlass::conv::Operator::kWgrad;
using TileShape    = Shape<_64, Shape<_64>, Shape<_64>>;
using ClusterShape = Shape<_1, _1, _1>;

using CollectiveEpilogue = typename cutlass::epilogue::collective::CollectiveBuilder<
    cutlass::arch::Sm100, cutlass::arch::OpClassTensorOp,
    TileShape, ClusterShape,
    cutlass::epilogue::collective::EpilogueTileAuto,
    Acc, Acc,
    Elem, LayoutC, 128 / cutlass::sizeof_bits<Elem>::value,
    Elem, LayoutC, 128 / cutlass::sizeof_bits<Elem>::value,
    cutlass::epilogue::collective::EpilogueScheduleAuto
  >::CollectiveOp;

using CollectiveMainloop = typename cutlass::conv::collective::CollectiveBuilder<
    cutlass::arch::Sm100, cutlass::arch::OpClassTensorOp, ConvOp,
    Elem, LayoutAB, 128 / cutlass::sizeof_bits<Elem>::value,
    Elem, LayoutAB, 128 / cutlass::sizeof_bits<Elem>::value,
    Acc,
    TileShape, ClusterShape,
    cutlass::conv::collective::StageCountAutoCarveout<
        static_cast<int>(sizeof(typename CollectiveEpilogue::SharedStorage))>,
    cutlass::conv::collective::KernelScheduleAuto
  >::CollectiveOp;

using ProblemShape = cutlass::conv::ConvProblemShape<
    ConvOp, CollectiveMainloop::DispatchPolicy::NumSpatialDimensions>;
using ConvKernel = cutlass::conv::kernel::ConvUniversal<
    ProblemShape, CollectiveMainloop, CollectiveEpilogue>;
using Conv = cutlass::conv::device::ConvUniversalAdapter<ConvKernel>;

auto* _anchor = &cutlass::device_kernel<ConvKernel>;


// ===== COMPILED SASS (sm_100a) =====

	.target	sm_100a

	.elftype	@"ET_EXEC"


//--------------------- .note.nv.tkinfo           --------------------------
	.section	.note.nv.tkinfo,"",@"SHT_NOTE"
	.sectionflags	@"SHF_NOTE_NV_TKINFO"
	.tkinfo
        /*0018*/ 	.word	0x00000002
        /*0030*/ 	.string	""
        /*0030*/ 	.string	"ptxas"
        /*0030*/ 	.string	"Cuda compilation tools, release 13.0, V13.0.88"
        /*0030*/ 	.string	"Build cuda_13.0.r13.0/compiler.36424714_0"
        /*0030*/ 	.string	"-arch sm_100a -m 64 "



//--------------------- .note.nv.cuinfo           --------------------------
	.section	.note.nv.cuinfo,"",@"SHT_NOTE"
	.sectionflags	@"SHF_NOTE_NV_CUINFO"
        /*0018*/ 	.short	0x0002
        /*001a*/ 	.short	0x0064
        /*001c*/ 	.short	0x0082
	.zero		2


//--------------------- .nv.info                  --------------------------
	.section	.nv.info,"",@"SHT_CUDA_INFO"
	.align	4


	//----- nvinfo : EIATTR_REGCOUNT
	.align		4
        /*0000*/ 	.byte	0x04, 0x2f
        /*0002*/ 	.short	(.L_19 - .L_18)
	.align		4
.L_18:
        /*0004*/ 	.word	index@(_ZN7cutlass13device_kernelINS_4conv6kernel13ConvUniversalINS1_16ConvProblemShapeILNS1_8OperatorE2ELi3EEENS1_10collective14CollectiveConvINS1_47MainloopSm100TmaUmmaWarpSpecializedImplicitGemmILS5_2ELi6ELi3ELi1ELi2EN4cute5tupleIJNSA_1CILi1EEESD_SD_EEEEENSB_IJNSC_ILi64EEENSB_IJSG_EEESH_EEENS_10tfloat32_tESJ_NSA_8TiledMMAINSA_8MMA_AtomIJNSA_17SM100_MMA_TF32_SSISJ_SJ_fLi64ELi64ELNSA_4UMMA5MajorE1ELSO_1ELNSN_7ScaleInE0ELSP_0EEEEEENSA_6LayoutISE_NSB_IJNSC_ILi0EEEST_ST_EEEEENSB_IJNSA_10UnderscoreESW_SW_EEEEENS7_6detail27Sm100ImplicitGemmTileTraitsINSA_13SM90_TMA_LOADENSA_14ComposedLayoutINSA_7SwizzleILi2ELi5ELi2EEENSA_18smem_ptr_flag_bitsILi32EEENSS_INSB_IJNSC_ILi32EEENSC_ILi4EEEEEENSB_IJSD_S17_EEEEEEEvEENS10_INSA_20SM90_TMA_LOAD_IM2COLES1C_vEEEENS_8epilogue10collective18CollectiveEpilogueINS1H_23Sm100TmaWarpSpecializedILi3ELi2ELi16ELb1ELb0EEEJSI_NSB_IJNSS_ISG_SD_EENSS_IS17_SD_EEEEESJ_NSB_IJlNSB_IJSD_lllEEEST_EEESJ_S1Q_NS1H_6fusion15FusionCallbacksIS1L_NS1R_17LinearCombinationISJ_fSJ_fLNS_15FloatRoundStyleE2EEESI_S1O_JEEENSA_5SM1004TMEM4LOAD26SM100_TMEM_LOAD_16dp128b8xES11_NS12_INS13_ILi3ELi4ELi3EEES16_NSS_INSB_IJNSC_ILi8EEES17_EEENSB_IJS17_SD_EEEEEEENSA_17SM75_U32x4_LDSM_NENSA_14SM90_TMA_STOREES26_NSA_17SM90_U32x4_STSM_NENSA_39AutoVectorizingCopyWithAssumedAlignmentILi128EEEEEEvvEEEEvNT_6ParamsE)
        /*0008*/ 	.word	0x00000050


	//----- nvinfo : EIATTR_FRAME_SIZE
	.align		4
.L_19:
        /*000c*/ 	.byte	0x04, 0x11
        /*000e*/ 	.short	(.L_21 - .L_20)
	.align		4
.L_20:
        /*0010*/ 	.word	index@($__internal_2_$__cuda_sm10x_tcgen05_guardrail_trap_unallocated_columns_being_dealloced)
        /*0014*/ 	.word	0x00000008


	//----- nvinfo : EIATTR_FRAME_SIZE
	.align		4
.L_21:
        /*0018*/ 	.byte	0x04, 0x11
        /*001a*/ 	.short	(.L_23 - .L_22)
	.align		4
.L_22:
        /*001c*/ 	.word	index@($__internal_1_$__cuda_sm10x_tcgen05_guardrail_trap_phase_invalid_during_alloc)
        /*0020*/ 	.word	0x00000008


	//----- nvinfo : EIATTR_FRAME_SIZE
	.align		4
.L_23:
        /*0024*/ 	.byte	0x04, 0x11
        /*0026*/ 	.short	(.L_25 - .L_24)
	.align		4
.L_24:
        /*0028*/ 	.word	index@($__internal_0_$__cuda_sm10x_tcgen05_guardrail_trap_col_being_dealloced_not_returned_by_alloc)
        /*002c*/ 	.word	0x00000008


	//----- nvinfo : EIATTR_FRAME_SIZE
	.align		4
.L_25:
        /*0030*/ 	.byte	0x04, 0x11
        /*0032*/ 	.short	(.L_27 - .L_26)
	.align		4
.L_26:
        /*0034*/ 	.word	index@(_ZN7cutlass13device_kernelINS_4conv6kernel13ConvUniversalINS1_16ConvProblemShapeILNS1_8OperatorE2ELi3EEENS1_10collective14CollectiveConvINS1_47MainloopSm100TmaUmmaWarpSpecializedImplicitGemmILS5_2ELi6ELi3ELi1ELi2EN4cute5tupleIJNSA_1CILi1EEESD_SD_EEEEENSB_IJNSC_ILi64EEENSB_IJSG_EEESH_EEENS_10tfloat32_tESJ_NSA_8TiledMMAINSA_8MMA_AtomIJNSA_17SM100_MMA_TF32_SSISJ_SJ_fLi64ELi64ELNSA_4UMMA5MajorE1ELSO_1ELNSN_7ScaleInE0ELSP_0EEEEEENSA_6LayoutISE_NSB_IJNSC_ILi0EEEST_ST_EEEEENSB_IJNSA_10UnderscoreESW_SW_EEEEENS7_6detail27Sm100ImplicitGemmTileTraitsINSA_13SM90_TMA_LOADENSA_14ComposedLayoutINSA_7SwizzleILi2ELi5ELi2EEENSA_18smem_ptr_flag_bitsILi32EEENSS_INSB_IJNSC_ILi32EEENSC_ILi4EEEEEENSB_IJSD_S17_EEEEEEEvEENS10_INSA_20SM90_TMA_LOAD_IM2COLES1C_vEEEENS_8epilogue10collective18CollectiveEpilogueINS1H_23Sm100TmaWarpSpecializedILi3ELi2ELi16ELb1ELb0EEEJSI_NSB_IJNSS_ISG_SD_EENSS_IS17_SD_EEEEESJ_NSB_IJlNSB_IJSD_lllEEEST_EEESJ_S1Q_NS1H_6fusion15FusionCallbacksIS1L_NS1R_17LinearCombinationISJ_fSJ_fLNS_15FloatRoundStyleE2EEESI_S1O_JEEENSA_5SM1004TMEM4LOAD26SM100_TMEM_LOAD_16dp128b8xES11_NS12_INS13_ILi3ELi4ELi3EEES16_NSS_INSB_IJNSC_ILi8EEES17_EEENSB_IJS17_SD_EEEEEEENSA_17SM75_U32x4_LDSM_NENSA_14SM90_TMA_STOREES26_NSA_17SM90_U32x4_STSM_NENSA_39AutoVectorizingCopyWithAssumedAlignmentILi128EEEEEEvvEEEEvNT_6ParamsE)
        /*0038*/ 	.word	0x00000008


	//----- nvinfo : EIATTR_MIN_STACK_SIZE
	.align		4
.L_27:
        /*003c*/ 	.byte	0x04, 0x12
        /*003e*/ 	.short	(.L_29 - .L_28)
	.align		4
.L_28:
        /*0040*/ 	.word	index@(_ZN7cutlass13device_kernelINS_4conv6kernel13ConvUniversalINS1_16ConvProblemShapeILNS1_8OperatorE2ELi3EEENS1_10collective14CollectiveConvINS1_47MainloopSm100TmaUmmaWarpSpecializedImplicitGemmILS5_2ELi6ELi3ELi1ELi2EN4cute5tupleIJNSA_1CILi1EEESD_SD_EEEEENSB_IJNSC_ILi64EEENSB_IJSG_EEESH_EEENS_10tfloat32_tESJ_NSA_8TiledMMAINSA_8MMA_AtomIJNSA_17SM100_MMA_TF32_SSISJ_SJ_fLi64ELi64ELNSA_4UMMA5MajorE1ELSO_1ELNSN_7ScaleInE0ELSP_0EEEEEENSA_6LayoutISE_NSB_IJNSC_ILi0EEEST_ST_EEEEENSB_IJNSA_10UnderscoreESW_SW_EEEEENS7_6detail27Sm100ImplicitGemmTileTraitsINSA_13SM90_TMA_LOADENSA_14ComposedLayoutINSA_7SwizzleILi2ELi5ELi2EEENSA_18smem_ptr_flag_bitsILi32EEENSS_INSB_IJNSC_ILi32EEENSC_ILi4EEEEEENSB_IJSD_S17_EEEEEEEvEENS10_INSA_20SM90_TMA_LOAD_IM2COLES1C_vEEEENS_8epilogue10collective18CollectiveEpilogueINS1H_23Sm100TmaWarpSpecializedILi3ELi2ELi16ELb1ELb0EEEJSI_NSB_IJNSS_ISG_SD_EENSS_IS17_SD_EEEEESJ_NSB_IJlNSB_IJSD_lllEEEST_EEESJ_S1Q_NS1H_6fusion15FusionCallbacksIS1L_NS1R_17LinearCombinationISJ_fSJ_fLNS_15FloatRoundStyleE2EEESI_S1O_JEEENSA_5SM1004TMEM4LOAD26SM100_TMEM_LOAD_16dp128b8xES11_NS12_INS13_ILi3ELi4ELi3EEES16_NSS_INSB_IJNSC_ILi8EEES17_EEENSB_IJS17_SD_EEEEEEENSA_17SM75_U32x4_LDSM_NENSA_14SM90_TMA_STOREES26_NSA_17SM90_U32x4_STSM_NENSA_39AutoVectorizingCopyWithAssumedAlignmentILi128EEEEEEvvEEEEvNT_6ParamsE)
        /*0044*/ 	.word	0x00000008
.L_29:


//--------------------- .nv.compat                --------------------------
	.section	.nv.compat,"",@"SHT_CUDA_COMPAT_INFO"
	.align	4
        /*0000*/ 	.byte	0x02, 0x09, 0x01, 0x00, 0x02, 0x02, 0x02, 0x00, 0x02, 0x05, 0x05, 0x00, 0x03, 0x07, 0x01, 0x01
        /*0010*/ 	.byte	0x02, 0x03, 0x01, 0x00, 0x02, 0x06, 0x01, 0x00, 0x04, 0x0b, 0x08, 0x00, 0x09, 0x00, 0x00, 0x00
        /*0020*/ 	.byte	0x00, 0x00, 0x00, 0x00


//--------------------- .nv.info._ZN7cutlass13device_kernelINS_4conv6kernel13ConvUniversalINS1_16ConvProblemShapeILNS1_8OperatorE2ELi3EEENS1_10collective14CollectiveConvINS1_47MainloopSm100TmaUmmaWarpSpecializedImplicitGemmILS5_2ELi6ELi3ELi1ELi2EN4cute5tupleIJNSA_1CILi1EEESD_SD_EEEEENSB_IJNSC_ILi64EEENSB_IJSG_EEESH_EEENS_10tfloat32_tESJ_NSA_8TiledMMAINSA_8MMA_AtomIJNSA_17SM100_MMA_TF32_SSISJ_SJ_fLi64ELi64ELNSA_4UMMA5MajorE1ELSO_1ELNSN_7ScaleInE0ELSP_0EEEEEENSA_6LayoutISE_NSB_IJNSC_ILi0EEEST_ST_EEEEENSB_IJNSA_10UnderscoreESW_SW_EEEEENS7_6detail27Sm100ImplicitGemmTileTraitsINSA_13SM90_TMA_LOADENSA_14ComposedLayoutINSA_7SwizzleILi2ELi5ELi2EEENSA_18smem_ptr_flag_bitsILi32EEENSS_INSB_IJNSC_ILi32EEENSC_ILi4EEEEEENSB_IJSD_S17_EEEEEEEvEENS10_INSA_20SM90_TMA_LOAD_IM2COLES1C_vEEEENS_8epilogue10collective18CollectiveEpilogueINS1H_23Sm100TmaWarpSpecializedILi3ELi2ELi16ELb1ELb0EEEJSI_NSB_IJNSS_ISG_SD_EENSS_IS17_SD_EEEEESJ_NSB_IJlNSB_IJSD_lllEEEST_EEESJ_S1Q_NS1H_6fusion15FusionCallbacksIS1L_NS1R_17LinearCombinationISJ_fSJ_fLNS_15FloatRoundStyleE2EEESI_S1O_JEEENSA_5SM1004TMEM4LOAD26SM100_TMEM_LOAD_16dp128b8xES11_NS12_INS13_ILi3ELi4ELi3EEES16_NSS_INSB_IJNSC_ILi8EEES17_EEENSB_IJS17_SD_EEEEEEENSA_17SM75_U32x4_LDSM_NENSA_14SM90_TMA_STOREES26_NSA_17SM90_U32x4_STSM_NENSA_39AutoVectorizingCopyWithAssumedAlignmentILi128EEEEEEvvEEEEvNT_6ParamsE --------------------------
	.section	.nv.info._ZN7cutlass13device_kernelINS_4conv6kernel13ConvUniversalINS1_16ConvProblemShapeILNS1_8OperatorE2ELi3EEENS1_10collective14CollectiveConvINS1_47MainloopSm100TmaUmmaWarpSpecializedImplicitGemmILS5_2ELi6ELi3ELi1ELi2EN4cute5tupleIJNSA_1CILi1EEESD_SD_EEEEENSB_IJNSC_ILi64EEENSB_IJSG_EEESH_EEENS_10tfloat32_tESJ_NSA_8TiledMMAINSA_8MMA_AtomIJNSA_17SM100_MMA_TF32_SSISJ_SJ_fLi64ELi64ELNSA_4UMMA5MajorE1ELSO_1ELNSN_7ScaleInE0ELSP_0EEEEEENSA_6LayoutISE_NSB_IJNSC_ILi0EEEST_ST_EEEEENSB_IJNSA_10UnderscoreESW_SW_EEEEENS7_6detail27Sm100ImplicitGemmTileTraitsINSA_13SM90_TMA_LOADENSA_14ComposedLayoutINSA_7SwizzleILi2ELi5ELi2EEENSA_18smem_ptr_flag_bitsILi32EEENSS_INSB_IJNSC_ILi32EEENSC_ILi4EEEEEENSB_IJSD_S17_EEEEEEEvEENS10_INSA_20SM90_TMA_LOAD_IM2COLES1C_vEEEENS_8epilogue10collective18CollectiveEpilogueINS1H_23Sm100TmaWarpSpecializedILi3ELi2ELi16ELb1ELb0EEEJSI_NSB_IJNSS_ISG_SD_EENSS_IS17_SD_EEEEESJ_NSB_IJlNSB_IJSD_lllEEEST_EEESJ_S1Q_NS1H_6fusion15FusionCallbacksIS1L_NS1R_17LinearCombinationISJ_fSJ_fLNS_15FloatRoundStyleE2EEESI_S1O_JEEENSA_5SM1004TMEM4LOAD26SM100_TMEM_LOAD_16dp128b8xES11_NS12_INS13_ILi3ELi4ELi3EEES16_NSS_INSB_IJNSC_ILi8EEES17_EEENSB_IJS17_SD_EEEEEEENSA_17SM75_U32x4_LDSM_NENSA_14SM90_TMA_STOREES26_NSA_17SM90_U32x4_STSM_NENSA_39AutoVectorizingCopyWithAssumedAlignmentILi128EEEEEEvvEEEEvNT_6ParamsE,"",@"SHT_CUDA_INFO"
	.sectionflags	@""
	.align	4


	//----- nvinfo : EIATTR_CUDA_API_VERSION
	.align		4
        /*0000*/ 	.byte	0x04, 0x37
        /*0002*/ 	.short	(.L_31 - .L_30)
.L_30:
        /*0004*/ 	.word	0x00000082


	//----- nvinfo : EIATTR_KPARAM_INFO
	.align		4
.L_31:
        /*0008*/ 	.byte	0x04, 0x17
        /*000a*/ 	.short	(.L_33 - .L_32)
.L_32:
        /*000c*/ 	.word	0x00000000
        /*0010*/ 	.short	0x0000
        /*0012*/ 	.short	0x0000
        /*0014*/ 	.byte	0x00, 0xf0, 0x01, 0x24


	//----- nvinfo : EIATTR_AT_ENTRY_FRAGMENTS
	.align		4
.L_33:
        /*0018*/ 	.byte	0x04, 0x4f
        /*001a*/ 	.short	(.L_35 - .L_34)


	//   ....[0]....
.L_34:
        /*001c*/ 	.word	0x00000006


	//----- nvinfo : EIATTR_RESERVED_SMEM_USED
	.align		4
.L_35:
        /*0020*/ 	.byte	0x01, 0x41
	.zero		2


	//----- nvinfo : EIATTR_SPARSE_MMA_MASK
	.align		4
        /*0024*/ 	.byte	0x03, 0x50
        /*0026*/ 	.short	0x0000


	//----- nvinfo : EIATTR_TCGEN05_1CTA_USED
	.align		4
        /*0028*/ 	.byte	0x01, 0x51
	.zero		2


	//----- nvinfo : EIATTR_MAXREG_COUNT
	.align		4
        /*002c*/ 	.byte	0x03, 0x1b
        /*002e*/ 	.short	0x00ff


	//----- nvinfo : EIATTR_NUM_BARRIERS
	.align		4
        /*0030*/ 	.byte	0x02, 0x4c
        /*0032*/ 	.byte	0x07
	.zero		1


	//----- nvinfo : EIATTR_EXTERNS
	.align		4
        /*0034*/ 	.byte	0x04, 0x0f
        /*0036*/ 	.short	(.L_37 - .L_36)


	//   ....[0]....
	.align		4
.L_36:
        /*0038*/ 	.word	index@(__assertfail)


	//----- nvinfo : EIATTR_MERCURY_ISA_VERSION
	.align		4
.L_37:
        /*003c*/ 	.byte	0x03, 0x5f
        /*003e*/ 	.short	0x0101


	//----- nvinfo : EIATTR_INT_WARP_WIDE_INSTR_OFFSETS
	.align		4
        /*0040*/ 	.byte	0x04, 0x31
        /*0042*/ 	.short	(.L_39 - .L_38)


	//   ....[0]....
.L_38:
        /*0044*/ 	.word	0x00004510


	//   ....[1]....
        /*0048*/ 	.word	0x00004530


	//   ....[2]....
        /*004c*/ 	.word	0x00004560


	//   ....[3]....
        /*0050*/ 	.word	0x00005740


	//   ....[4]....
        /*0054*/ 	.word	0x00005830


	//   ....[5]....
        /*0058*/ 	.word	0x00005990


	//   ....[6]....
        /*005c*/ 	.word	0x00005a70


	//----- nvinfo : EIATTR_COOP_GROUP_MASK_REGIDS
	.align		4
.L_39:
        /*0060*/ 	.byte	0x04, 0x29
        /*0062*/ 	.short	(.L_41 - .L_40)


	//   ....[0]....
.L_40:
        /*0064*/ 	.word	0xffffffff


	//   ....[1]....
        /*0068*/ 	.word	0xffffffff


	//   ....[2]....
        /*006c*/ 	.word	0xffffffff


	//   ....[3]....
        /*0070*/ 	.word	0xffffffff


	//   ....[4]....
        /*0074*/ 	.word	0xffffffff


	//   ....[5]....
        /*0078*/ 	.word	0xffffffff


	//   ....[6]....
        /*007c*/ 	.word	0xffffffff


	//   ....[7]....
        /*0080*/ 	.word	0xffffffff


	//   ....[8]....
        /*0084*/ 	.word	0xffffffff


	//   ....[9]....
        /*0088*/ 	.word	0xffffffff


	//   ....[10]....
        /*008c*/ 	.word	0xffffffff


	//   ....[11]....
        /*0090*/ 	.word	0xffffffff


	//----- nvinfo : EIATTR_COOP_GROUP_INSTR_OFFSETS
	.align		4
.L_41:
        /*0094*/ 	.byte	0x04, 0x28
        /*0096*/ 	.short	(.L_43 - .L_42)


	//   ....[0]....
.L_42:
        /*0098*/ 	.word	0x00000090


	//   ....[1]....
        /*009c*/ 	.word	0x00000520


	//   ....[2]....
        /*00a0*/ 	.word	0x000006d0


	//   ....[3]....
        /*00a4*/ 	.word	0x00000850


	//   ....[4]....
        /*00a8*/ 	.word	0x00000950


	//   ....[5]....
        /*00ac*/ 	.word	0x00000aa0


	//   ....[6]....
        /*00b0*/ 	.word	0x000028e0


	//   ....[7]....
        /*00b4*/ 	.word	0x00003670


	//   ....[8]....
        /*00b8*/ 	.word	0x00003880


	//   ....[9]....
        /*00bc*/ 	.word	0x000038b0


	//   ....[10]....
        /*00c0*/ 	.word	0x000043f0


	//   ....[11]....
        /*00c4*/ 	.word	0x00004630


	//----- nvinfo : EIATTR_VRC_CTA_INIT_COUNT
	.align		4
.L_43:
        /*00c8*/ 	.byte	0x02, 0x4a
        /*00ca*/ 	.byte	0x80
	.zero		1


	//----- nvinfo : EIATTR_SYSCALL_OFFSETS
	.align		4
        /*00cc*/ 	.byte	0x04, 0x46
        /*00ce*/ 	.short	(.L_45 - .L_44)


	//   ....[0]....
.L_44:
        /*00d0*/ 	.word	0x00006e00


	//   ....[1]....
        /*00d4*/ 	.word	0x00006ef0


	//   ....[2]....
        /*00d8*/ 	.word	0x00007770


	//   ....[3]....
        /*00dc*/ 	.word	0x000081e0


	//----- nvinfo : EIATTR_MBARRIER_INSTR_OFFSETS
	.align		4
.L_45:
        /*00e0*/ 	.byte	0x04, 0x39
        /*00e2*/ 	.short	(.L_47 - .L_46)


	//   ....[0]....
.L_46:
        /*00e4*/ 	.word	0x00000600
        /*00e8*/ 	.word	0x000000ff
        /*00ec*/ 	.word	0x00000000
        /*00f0*/ 	.short	0x0100
        /*00f2*/ 	.byte	0x04
	.zero		1


	//   ....[1]....
        /*00f4*/ 	.word	0x00000610
        /*00f8*/ 	.word	0x000000ff
        /*00fc*/ 	.word	0x00000030
        /*0100*/ 	.short	0x0100
        /*0102*/ 	.byte	0x04
	.zero		1


	//   ....[2]....
        /*0104*/ 	.word	0x00000620
        /*0108*/ 	.word	0x000000ff
        /*010c*/ 	.word	0x00000008
        /*0110*/ 	.short	0x0100
        /*0112*/ 	.byte	0x04
	.zero		1


	//   ....[3]....
        /*0114*/ 	.word	0x00000630
        /*0118*/ 	.word	0x000000ff
        /*011c*/ 	.word	0x00000038
        /*0120*/ 	.short	0x0100
        /*0122*/ 	.byte	0x04
	.zero		1


	//   ....[4]....
        /*0124*/ 	.word	0x00000640
        /*0128*/ 	.word	0x000000ff
        /*012c*/ 	.word	0x00000010
        /*0130*/ 	.short	0x0100
        /*0132*/ 	.byte	0x04
	.zero		1


	//   ....[5]....
        /*0134*/ 	.word	0x00000650
        /*0138*/ 	.word	0x000000ff
        /*013c*/ 	.word	0x00000040
        /*0140*/ 	.short	0x0100
        /*0142*/ 	.byte	0x04
	.zero		1


	//   ....[6]....
        /*0144*/ 	.word	0x00000660
        /*0148*/ 	.word	0x000000ff
        /*014c*/ 	.word	0x00000018
        /*0150*/ 	.short	0x0100
        /*0152*/ 	.byte	0x04
	.zero		1


	//   ....[7]....
        /*0154*/ 	.word	0x00000670
        /*0158*/ 	.word	0x000000ff
        /*015c*/ 	.word	0x00000048
        /*0160*/ 	.short	0x0100
        /*0162*/ 	.byte	0x04
	.zero		1


	//   ....[8]....
        /*0164*/ 	.word	0x00000680
        /*0168*/ 	.word	0x000000ff
        /*016c*/ 	.word	0x00000020
        /*0170*/ 	.short	0x0100
        /*0172*/ 	.byte	0x04
	.zero		1


	//   ....[9]....
        /*0174*/ 	.word	0x00000690
        /*0178*/ 	.word	0x000000ff
        /*017c*/ 	.word	0x00000050
        /*0180*/ 	.short	0x0100
        /*0182*/ 	.byte	0x04
	.zero		1


	//   ....[10]....
        /*0184*/ 	.word	0x000006a0
        /*0188*/ 	.word	0x000000ff
        /*018c*/ 	.word	0x00000028
        /*0190*/ 	.short	0x0100
        /*0192*/ 	.byte	0x04
	.zero		1


	//   ....[11]....
        /*0194*/ 	.word	0x000006b0
        /*0198*/ 	.word	0x000000ff
        /*019c*/ 	.word	0x00000058
        /*01a0*/ 	.short	0x0100
        /*01a2*/ 	.byte	0x04
	.zero		1


	//   ....[12]....
        /*01a4*/ 	.word	0x000007e0
        /*01a8*/ 	.word	0x000000ff
        /*01ac*/ 	.word	0x00000060
        /*01b0*/ 	.short	0x0100
        /*01b2*/ 	.byte	0x04
	.zero		1


	//   ....[13]....
        /*01b4*/ 	.word	0x000007f0
        /*01b8*/ 	.word	0x000000ff
        /*01bc*/ 	.word	0x00000078
        /*01c0*/ 	.short	0x0100
        /*01c2*/ 	.byte	0x04
	.zero		1


	//   ....[14]....
        /*01c4*/ 	.word	0x00000800
        /*01c8*/ 	.word	0x000000ff
        /*01cc*/ 	.word	0x00000068
        /*01d0*/ 	.short	0x0100
        /*01d2*/ 	.byte	0x04
	.zero		1


	//   ....[15]....
        /*01d4*/ 	.word	0x00000810
        /*01d8*/ 	.word	0x000000ff
        /*01dc*/ 	.word	0x00000080
        /*01e0*/ 	.short	0x0100
        /*01e2*/ 	.byte	0x04
	.zero		1


	//   ....[16]....
        /*01e4*/ 	.word	0x00000820
        /*01e8*/ 	.word	0x000000ff
        /*01ec*/ 	.word	0x00000070
        /*01f0*/ 	.short	0x0100
        /*01f2*/ 	.byte	0x04
	.zero		1


	//   ....[17]....
        /*01f4*/ 	.word	0x00000830
        /*01f8*/ 	.word	0x000000ff
        /*01fc*/ 	.word	0x00000088
        /*0200*/ 	.short	0x0100
        /*0202*/ 	.byte	0x04
	.zero		1


	//   ....[18]....
        /*0204*/ 	.word	0x00000920
        /*0208*/ 	.word	0x000000ff
        /*020c*/ 	.word	0x00000090
        /*0210*/ 	.short	0x0100
        /*0212*/ 	.byte	0x06
	.zero		1


	//   ....[19]....
        /*0214*/ 	.word	0x00000930
        /*0218*/ 	.word	0x000000ff
        /*021c*/ 	.word	0x00000098
        /*0220*/ 	.short	0x0100
        /*0222*/ 	.byte	0x06
	.zero		1


	//   ....[20]....
        /*0224*/ 	.word	0x00000a70
        /*0228*/ 	.word	0x000000ff
        /*022c*/ 	.word	0x000000a0
        /*0230*/ 	.short	0x0100
        /*0232*/ 	.byte	0x06
	.zero		1


	//   ....[21]....
        /*0234*/ 	.word	0x00000a80
        /*0238*/ 	.word	0x000000ff
        /*023c*/ 	.word	0x000000a8
        /*0240*/ 	.short	0x0100
        /*0242*/ 	.byte	0x06
	.zero		1


	//   ....[22]....
        /*0244*/ 	.word	0x00000bd0
        /*0248*/ 	.word	0x000000ff
        /*024c*/ 	.word	0x000000b0
        /*0250*/ 	.short	0x0100
        /*0252*/ 	.byte	0x04
	.zero		1


	//   ....[23]....
        /*0254*/ 	.word	0x00000be0
        /*0258*/ 	.word	0x000000ff
        /*025c*/ 	.word	0x000000c0
        /*0260*/ 	.short	0x0100
        /*0262*/ 	.byte	0x04
	.zero		1


	//   ....[24]....
        /*0264*/ 	.word	0x00000bf0
        /*0268*/ 	.word	0x000000ff
        /*026c*/ 	.word	0x000000b8
        /*0270*/ 	.short	0x0100
        /*0272*/ 	.byte	0x04
	.zero		1


	//   ....[25]....
        /*0274*/ 	.word	0x00000c00
        /*0278*/ 	.word	0x000000ff
        /*027c*/ 	.word	0x000000c8
        /*0280*/ 	.short	0x0100
        /*0282*/ 	.byte	0x04
	.zero		1


	//   ....[26]....
        /*0284*/ 	.word	0x00001a00
        /*0288*/ 	.word	0x000000ff
        /*028c*/ 	.word	0x00000030
        /*0290*/ 	.short	0x010a
        /*0292*/ 	.byte	0x08
	.zero		1


	//   ....[27]....
        /*0294*/ 	.word	0x00001da0
        /*0298*/ 	.word	0x000000ff
        /*029c*/ 	.word	0x00000030
        /*02a0*/ 	.short	0x010a
        /*02a2*/ 	.byte	0x2d
	.zero		1


	//   ....[28]....
        /*02a4*/ 	.word	0x00001f10
        /*02a8*/ 	.word	0x000000ff
        /*02ac*/ 	.word	0x00000030
        /*02b0*/ 	.short	0x010a
        /*02b2*/ 	.byte	0x08
	.zero		1


	//   ....[29]....
        /*02b4*/ 	.word	0x00002240
        /*02b8*/ 	.word	0x000000ff
        /*02bc*/ 	.word	0x00000098
        /*02c0*/ 	.short	0x0101
        /*02c2*/ 	.byte	0x30
	.zero		1


	//   ....[30]....
        /*02c4*/ 	.word	0x00002270
        /*02c8*/ 	.word	0x000000ff
        /*02cc*/ 	.word	0x00000030
        /*02d0*/ 	.short	0x010a
        /*02d2*/ 	.byte	0x04
	.zero		1


	//   ....[31]....
        /*02d4*/ 	.word	0x00002450
        /*02d8*/ 	.word	0x000000ff
        /*02dc*/ 	.word	0x00000030
        /*02e0*/ 	.short	0x010a
        /*02e2*/ 	.byte	0x29
	.zero		1


	//   ....[32]....
        /*02e4*/ 	.word	0x000025c0
        /*02e8*/ 	.word	0x000000ff
        /*02ec*/ 	.word	0x00000030
        /*02f0*/ 	.short	0x010a
        /*02f2*/ 	.byte	0x08
	.zero		1


	//   ....[33]....
        /*02f4*/ 	.word	0x000028f0
        /*02f8*/ 	.word	0x000000ff
        /*02fc*/ 	.word	0x000000a0
        /*0300*/ 	.short	0x010a
        /*0302*/ 	.byte	0x30
	.zero		1


	//   ....[34]....
        /*0304*/ 	.word	0x000029b0
        /*0308*/ 	.word	0x000000ff
        /*030c*/ 	.word	0x00000000
        /*0310*/ 	.short	0x0101
        /*0312*/ 	.byte	0x04
	.zero		1


	//   ....[35]....
        /*0314*/ 	.word	0x00002fa0
        /*0318*/ 	.word	0x000000ff
        /*031c*/ 	.word	0x00000000
        /*0320*/ 	.short	0x010a
        /*0322*/ 	.byte	0x04
	.zero		1


	//   ....[36]....
        /*0324*/ 	.word	0x00003040
        /*0328*/ 	.word	0x000000ff
        /*032c*/ 	.word	0x00000000
        /*0330*/ 	.short	0x010a
        /*0332*/ 	.byte	0x05
	.zero		1


	//   ....[37]....
        /*0334*/ 	.word	0x000030e0
        /*0338*/ 	.word	0x000000ff
        /*033c*/ 	.word	0x00000000
        /*0340*/ 	.short	0x010a
        /*0342*/ 	.byte	0x05
	.zero		1


	//   ....[38]....
        /*0344*/ 	.word	0x00003180
        /*0348*/ 	.word	0x000000ff
        /*034c*/ 	.word	0x00000000
        /*0350*/ 	.short	0x010a
        /*0352*/ 	.byte	0x05
	.zero		1


	//   ....[39]....
        /*0354*/ 	.word	0x00003220
        /*0358*/ 	.word	0x000000ff
        /*035c*/ 	.word	0x00000000
        /*0360*/ 	.short	0x010a
        /*0362*/ 	.byte	0x05
	.zero		1


	//   ....[40]....
        /*0364*/ 	.word	0x000032d0
        /*0368*/ 	.word	0x00000000
        /*036c*/ 	.word	0x00000000
        /*0370*/ 	.short	0x010a
        /*0372*/ 	.byte	0xff
	.zero		1


	//   ....[41]....
        /*0374*/ 	.word	0x00003420
        /*0378*/ 	.word	0x000000ff
        /*037c*/ 	.word	0x000000a8
        /*0380*/ 	.short	0x010a
        /*0382*/ 	.byte	0x04
	.zero		1


	//   ....[42]....
        /*0384*/ 	.word	0x000034c0
        /*0388*/ 	.word	0x000000ff
        /*038c*/ 	.word	0x000000a0
        /*0390*/ 	.short	0x010a
        /*0392*/ 	.byte	0x04
	.zero		1


	//   ....[43]....
        /*0394*/ 	.word	0x00003560
        /*0398*/ 	.word	0x000000ff
        /*039c*/ 	.word	0x00000000
        /*03a0*/ 	.short	0x0101
        /*03a2*/ 	.byte	0x05
	.zero		1


	//   ....[44]....
        /*03a4*/ 	.word	0x000035a0
        /*03a8*/ 	.word	0x000000ff
        /*03ac*/ 	.word	0x000000a8
        /*03b0*/ 	.short	0x0106
        /*03b2*/ 	.byte	0x04
	.zero		1


	//   ....[45]....
        /*03b4*/ 	.word	0x000035e0
        /*03b8*/ 	.word	0x00000000
        /*03bc*/ 	.word	0x000000a8
        /*03c0*/ 	.short	0x010a
        /*03c2*/ 	.byte	0xff
	.zero		1


	//   ....[46]....
        /*03c4*/ 	.word	0x00003bc0
        /*03c8*/ 	.word	0x000000ff
        /*03cc*/ 	.word	0x000000a0
        /*03d0*/ 	.short	0x010a
        /*03d2*/ 	.byte	0x18
	.zero		1


	//   ....[47]....
        /*03d4*/ 	.word	0x00003c70
        /*03d8*/ 	.word	0x000000ff
        /*03dc*/ 	.word	0x00000000
        /*03e0*/ 	.short	0x0101
        /*03e2*/ 	.byte	0x2e
	.zero		1


	//   ....[48]....
        /*03e4*/ 	.word	0x00003c80
        /*03e8*/ 	.word	0x000000ff
        /*03ec*/ 	.word	0x000000c0
        /*03f0*/ 	.short	0x010a
        /*03f2*/ 	.byte	0x1c
	.zero		1


	//   ....[49]....
        /*03f4*/ 	.word	0x00003d50
        /*03f8*/ 	.word	0x000000ff
        /*03fc*/ 	.word	0x00000000
        /*0400*/ 	.short	0x010a
        /*0402*/ 	.byte	0x04
	.zero		1


	//   ....[50]....
        /*0404*/ 	.word	0x00003db0
        /*0408*/ 	.word	0x000000ff
        /*040c*/ 	.word	0x00000000
        /*0410*/ 	.short	0x010a
        /*0412*/ 	.byte	0x14
	.zero		1


	//   ....[51]....
        /*0414*/ 	.word	0x00003ef0
        /*0418*/ 	.word	0x000000ff
        /*041c*/ 	.word	0x00000000
        /*0420*/ 	.short	0x010a
        /*0422*/ 	.byte	0x04
	.zero		1


	//   ....[52]....
        /*0424*/ 	.word	0x00004340
        /*0428*/ 	.word	0x000000ff
        /*042c*/ 	.word	0x00000000
        /*0430*/ 	.short	0x010a
        /*0432*/ 	.byte	0x04
	.zero		1


	//   ....[53]....
        /*0434*/ 	.word	0x000043d0
        /*0438*/ 	.word	0x000000ff
        /*043c*/ 	.word	0x00000000
        /*0440*/ 	.short	0x010a
        /*0442*/ 	.byte	0x04
	.zero		1


	//   ....[54]....
        /*0444*/ 	.word	0x00004b30
        /*0448*/ 	.word	0x000000ff
        /*044c*/ 	.word	0x000000a0
        /*0450*/ 	.short	0x010a
        /*0452*/ 	.byte	0x18
	.zero		1


	//   ....[55]....
        /*0454*/ 	.word	0x00004bd0
        /*0458*/ 	.word	0x000000ff
        /*045c*/ 	.word	0x00000000
        /*0460*/ 	.short	0x0101
        /*0462*/ 	.byte	0x2a
	.zero		1


	//   ....[56]....
        /*0464*/ 	.word	0x00005100
        /*0468*/ 	.word	0x000000ff
        /*046c*/ 	.word	0x00000098
        /*0470*/ 	.short	0x010a
        /*0472*/ 	.byte	0x18
	.zero		1


	//   ....[57]....
        /*0474*/ 	.word	0x00005710
        /*0478*/ 	.word	0x000000ff
        /*047c*/ 	.word	0x00000078
        /*0480*/ 	.short	0x010a
        /*0482*/ 	.byte	0x05
	.zero		1


	//   ....[58]....
        /*0484*/ 	.word	0x00005900
        /*0488*/ 	.word	0x000000ff
        /*048c*/ 	.word	0x00000060
        /*0490*/ 	.short	0x010b
        /*0492*/ 	.byte	0x05
	.zero		1


	//   ....[59]....
        /*0494*/ 	.word	0x00005910
        /*0498*/ 	.word	0x000000ff
        /*049c*/ 	.word	0x00000000
        /*04a0*/ 	.short	0x0101
        /*04a2*/ 	.byte	0x07
	.zero		1


	//   ....[60]....
        /*04a4*/ 	.word	0x00005920
        /*04a8*/ 	.word	0x000000ff
        /*04ac*/ 	.word	0x00000078
        /*04b0*/ 	.short	0x010a
        /*04b2*/ 	.byte	0x04
	.zero		1


	//   ....[61]....
        /*04b4*/ 	.word	0x00005b30
        /*04b8*/ 	.word	0x000000ff
        /*04bc*/ 	.word	0x00000060
        /*04c0*/ 	.short	0x010b
        /*04c2*/ 	.byte	0x04
	.zero		1


	//   ....[62]....
        /*04c4*/ 	.word	0x00005b40
        /*04c8*/ 	.word	0x000000ff
        /*04cc*/ 	.word	0x00000000
        /*04d0*/ 	.short	0x0101
        /*04d2*/ 	.byte	0x05
	.zero		1


	//   ....[63]....
        /*04d4*/ 	.word	0x00005b90
        /*04d8*/ 	.word	0x000000ff
        /*04dc*/ 	.word	0x00000000
        /*04e0*/ 	.short	0x010a
        /*04e2*/ 	.byte	0x04
	.zero		1


	//   ....[64]....
        /*04e4*/ 	.word	0x00005c60
        /*04e8*/ 	.word	0x00000002
        /*04ec*/ 	.word	0x00000000
        /*04f0*/ 	.short	0x010a
        /*04f2*/ 	.byte	0xff
	.zero		1


	//   ....[65]....
        /*04f4*/ 	.word	0x00005cd0
        /*04f8*/ 	.word	0x00000004
        /*04fc*/ 	.word	0x00000000
        /*0500*/ 	.short	0x010a
        /*0502*/ 	.byte	0xff
	.zero		1


	//   ....[66]....
        /*0504*/ 	.word	0x000060a0
        /*0508*/ 	.word	0x000000ff
        /*050c*/ 	.word	0x000000a0
        /*0510*/ 	.short	0x010a
        /*0512*/ 	.byte	0x32
	.zero		1


	//   ....[67]....
        /*0514*/ 	.word	0x00006160
        /*0518*/ 	.word	0x000000ff
        /*051c*/ 	.word	0x00000000
        /*0520*/ 	.short	0x0101
        /*0522*/ 	.byte	0x04
	.zero		1


	//   ....[68]....
        /*0524*/ 	.word	0x00007350
        /*0528*/ 	.word	0x00000003
        /*052c*/ 	.word	0x00000060
        /*0530*/ 	.short	0x010a
        /*0532*/ 	.byte	0xff
	.zero		1


	//   ....[69]....
        /*0534*/ 	.word	0x00007380
        /*0538*/ 	.word	0x00000049
        /*053c*/ 	.word	0x000000b0
        /*0540*/ 	.short	0x010a
        /*0542*/ 	.byte	0xff
	.zero		1


	//   ....[70]....
        /*0544*/ 	.word	0x00007410
        /*0548*/ 	.word	0x00000003
        /*054c*/ 	.word	0x00000060
        /*0550*/ 	.short	0x010a
        /*0552*/ 	.byte	0xff
	.zero		1


	//   ....[71]....
        /*0554*/ 	.word	0x00007650
        /*0558*/ 	.word	0x00000049
        /*055c*/ 	.word	0x000000b0
        /*0560*/ 	.short	0x010a
        /*0562*/ 	.byte	0xff
	.zero		1


	//   ....[72]....
        /*0564*/ 	.word	0x00007f00
        /*0568*/ 	.word	0x00000000
        /*056c*/ 	.word	0x00000000
        /*0570*/ 	.short	0x0101
        /*0572*/ 	.byte	0xff
	.zero		1


	//   ....[73]....
        /*0574*/ 	.word	0x00007f10
        /*0578*/ 	.word	0x00000003
        /*057c*/ 	.word	0x00000060
        /*0580*/ 	.short	0x010a
        /*0582*/ 	.byte	0xff
	.zero		1


	//   ....[74]....
        /*0584*/ 	.word	0x00007fe0
        /*0588*/ 	.word	0x00000003
        /*058c*/ 	.word	0x00000060
        /*0590*/ 	.short	0x010a
        /*0592*/ 	.byte	0xff
	.zero		1


	//   ....[75]....
        /*0594*/ 	.word	0x000085f0
        /*0598*/ 	.word	0x000000ff
        /*059c*/ 	.word	0x00000000
        /*05a0*/ 	.short	0x0101
        /*05a2*/ 	.byte	0x04
	.zero		1


	//   ....[76]....
        /*05a4*/ 	.word	0x000089f0
        /*05a8*/ 	.word	0x00000000
        /*05ac*/ 	.word	0x00000000
        /*05b0*/ 	.short	0x0101
        /*05b2*/ 	.byte	0xff
	.zero		1


	//   ....[77]....
        /*05b4*/ 	.word	0x00008c60
        /*05b8*/ 	.word	0x000000ff
        /*05bc*/ 	.word	0x00000000
        /*05c0*/ 	.short	0x0101
        /*05c2*/ 	.byte	0x04
	.zero		1


	//   ....[78]....
        /*05c4*/ 	.word	0x00008c90
        /*05c8*/ 	.word	0x00000000
        /*05cc*/ 	.word	0x00000030
        /*05d0*/ 	.short	0x010a
        /*05d2*/ 	.byte	0xff
	.zero		1


	//   ....[79]....
        /*05d4*/ 	.word	0x00008cf0
        /*05d8*/ 	.word	0x00000000
        /*05dc*/ 	.word	0x00000030
        /*05e0*/ 	.short	0x010a
        /*05e2*/ 	.byte	0xff
	.zero		1


	//   ....[80]....
        /*05e4*/ 	.word	0x00008d50
        /*05e8*/ 	.word	0x00000000
        /*05ec*/ 	.word	0x000000a0
        /*05f0*/ 	.short	0x010a
        /*05f2*/ 	.byte	0xff
	.zero		1


	//   ....[81]....
        /*05f4*/ 	.word	0x00008db0
        /*05f8*/ 	.word	0x00000000
        /*05fc*/ 	.word	0x00000000
        /*0600*/ 	.short	0x010a
        /*0602*/ 	.byte	0xff
	.zero		1


	//   ....[82]....
        /*0604*/ 	.word	0x00008e10
        /*0608*/ 	.word	0x00000000
        /*060c*/ 	.word	0x00000000
        /*0610*/ 	.short	0x010a
        /*0612*/ 	.byte	0xff
	.zero		1


	//   ....[83]....
        /*0614*/ 	.word	0x00008e70
        /*0618*/ 	.word	0x00000000
        /*061c*/ 	.word	0x00000000
        /*0620*/ 	.short	0x010a
        /*0622*/ 	.byte	0xff
	.zero		1


	//   ....[84]....
        /*0624*/ 	.word	0x00008ed0
        /*0628*/ 	.word	0x00000000
        /*062c*/ 	.word	0x00000000
        /*0630*/ 	.short	0x010a
        /*0632*/ 	.byte	0xff
	.zero		1


	//   ....[85]....
        /*0634*/ 	.word	0x00008f30
        /*0638*/ 	.word	0x00000000
        /*063c*/ 	.word	0x00000000
        /*0640*/ 	.short	0x010a
        /*0642*/ 	.byte	0xff
	.zero		1


	//   ....[86]....
        /*0644*/ 	.word	0x00008f90
        /*0648*/ 	.word	0x00000004
        /*064c*/ 	.word	0x000000a8
        /*0650*/ 	.short	0x010a
        /*0652*/ 	.byte	0xff
	.zero		1


	//   ....[87]....
        /*0654*/ 	.word	0x00008ff0
        /*0658*/ 	.word	0x00000004
        /*065c*/ 	.word	0x000000a0
        /*0660*/ 	.short	0x010a
        /*0662*/ 	.byte	0xff
	.zero		1


	//   ....[88]....
        /*0664*/ 	.word	0x00009050
        /*0668*/ 	.word	0x00000000
        /*066c*/ 	.word	0x000000a0
        /*0670*/ 	.short	0x010a
        /*0672*/ 	.byte	0xff
	.zero		1


	//   ....[89]....
        /*0674*/ 	.word	0x000090b0
        /*0678*/ 	.word	0x00000004
        /*067c*/ 	.word	0x000000c0
        /*0680*/ 	.short	0x010a
        /*0682*/ 	.byte	0xff
	.zero		1


	//   ....[90]....
        /*0684*/ 	.word	0x00009110
        /*0688*/ 	.word	0x00000000
        /*068c*/ 	.word	0x00000000
        /*0690*/ 	.short	0x010a
        /*0692*/ 	.byte	0xff
	.zero		1


	//   ....[91]....
        /*0694*/ 	.word	0x00009170
        /*0698*/ 	.word	0x00000000
        /*069c*/ 	.word	0x00000000
        /*06a0*/ 	.short	0x010a
        /*06a2*/ 	.byte	0xff
	.zero		1


	//   ....[92]....
        /*06a4*/ 	.word	0x000091d0
        /*06a8*/ 	.word	0x00000000
        /*06ac*/ 	.word	0x00000000
        /*06b0*/ 	.short	0x010a
        /*06b2*/ 	.byte	0xff
	.zero		1


	//   ....[93]....
        /*06b4*/ 	.word	0x00009230
        /*06b8*/ 	.word	0x00000000
        /*06bc*/ 	.word	0x000000a0
        /*06c0*/ 	.short	0x010a
        /*06c2*/ 	.byte	0xff
	.zero		1


	//   ....[94]....
        /*06c4*/ 	.word	0x00009290
        /*06c8*/ 	.word	0x00000009
        /*06cc*/ 	.word	0x00000098
        /*06d0*/ 	.short	0x010a
        /*06d2*/ 	.byte	0xff
	.zero		1


	//   ....[95]....
        /*06d4*/ 	.word	0x000092f0
        /*06d8*/ 	.word	0x00000000
        /*06dc*/ 	.word	0x00000078
        /*06e0*/ 	.short	0x010a
        /*06e2*/ 	.byte	0xff
	.zero		1


	//   ....[96]....
        /*06e4*/ 	.word	0x00009350
        /*06e8*/ 	.word	0x00000000
        /*06ec*/ 	.word	0x00000078
        /*06f0*/ 	.short	0x010a
        /*06f2*/ 	.byte	0xff
	.zero		1


	//   ....[97]....
        /*06f4*/ 	.word	0x000093b0
        /*06f8*/ 	.word	0x00000000
        /*06fc*/ 	.word	0x00000000
        /*0700*/ 	.short	0x010a
        /*0702*/ 	.byte	0xff
	.zero		1


	//   ....[98]....
        /*0704*/ 	.word	0x00009400
        /*0708*/ 	.word	0x00000002
        /*070c*/ 	.word	0x00000000
        /*0710*/ 	.short	0x010a
        /*0712*/ 	.byte	0xff
	.zero		1


	//   ....[99]....
        /*0714*/ 	.word	0x00009460
        /*0718*/ 	.word	0x00000000
        /*071c*/ 	.word	0x000000a0
        /*0720*/ 	.short	0x010a
        /*0722*/ 	.byte	0xff
	.zero		1


	//   ....[100]....
        /*0724*/ 	.word	0x000094b0
        /*0728*/ 	.word	0x00000003
        /*072c*/ 	.word	0x00000060
        /*0730*/ 	.short	0x010a
        /*0732*/ 	.byte	0xff
	.zero		1


	//   ....[101]....
        /*0734*/ 	.word	0x00009500
        /*0738*/ 	.word	0x00000049
        /*073c*/ 	.word	0x000000b0
        /*0740*/ 	.short	0x010a
        /*0742*/ 	.byte	0xff
	.zero		1


	//   ....[102]....
        /*0744*/ 	.word	0x00009550
        /*0748*/ 	.word	0x00000003
        /*074c*/ 	.word	0x00000060
        /*0750*/ 	.short	0x010a
        /*0752*/ 	.byte	0xff
	.zero		1


	//----- nvinfo : EIATTR_NUM_MBARRIERS
	.align		4
.L_47:
        /*0754*/ 	.byte	0x03, 0x38
        /*0756*/ 	.short	0x001a


	//----- nvinfo : EIATTR_EXIT_INSTR_OFFSETS
	.align		4
        /*0758*/ 	.byte	0x04, 0x1c
        /*075a*/ 	.short	(.L_49 - .L_48)


	//   ....[0]....
.L_48:
        /*075c*/ 	.word	0x00003300


	//   ....[1]....
        /*0760*/ 	.word	0x000035b0


	//   ....[2]....
        /*0764*/ 	.word	0x00003610


	//   ....[3]....
        /*0768*/ 	.word	0x00004640


	//   ....[4]....
        /*076c*/ 	.word	0x00005d00


	//   ....[5]....
        /*0770*/ 	.word	0x00005d40


	//   ....[6]....
        /*0774*/ 	.word	0x00008b40


	//   ....[7]....
        /*0778*/ 	.word	0x00008bc0


	//   ....[8]....
        /*077c*/ 	.word	0x00008bf0


	//   ....[9]....
        /*0780*/ 	.word	0x00008c70


	//----- nvinfo : EIATTR_MAX_THREADS
	.align		4
.L_49:
        /*0784*/ 	.byte	0x04, 0x05
        /*0786*/ 	.short	(.L_51 - .L_50)
.L_50:
        /*0788*/ 	.word	0x00000100
        /*078c*/ 	.word	0x00000001
        /*0790*/ 	.word	0x00000001


	//----- nvinfo : EIATTR_CRS_STACK_SIZE
	.align		4
.L_51:
        /*0794*/ 	.byte	0x04, 0x1e
        /*0796*/ 	.short	(.L_53 - .L_52)
.L_52:
        /*0798*/ 	.word	0x00000000


	//----- nvinfo : EIATTR_CBANK_PARAM_SIZE
	.align		4
.L_53:
        /*079c*/ 	.byte	0x03, 0x19
        /*079e*/ 	.short	0x0900


	//----- nvinfo : EIATTR_PARAM_CBANK
	.align		4
        /*07a0*/ 	.byte	0x04, 0x0a
        /*07a2*/ 	.short	(.L_55 - .L_54)
	.align		4
.L_54:
        /*07a4*/ 	.word	index@(.nv.constant0._ZN7cutlass13device_kernelINS_4conv6kernel13ConvUniversalINS1_16ConvProblemShapeILNS1_8OperatorE2ELi3EEENS1_10collective14CollectiveConvINS1_47MainloopSm100TmaUmmaWarpSpecializedImplicitGemmILS5_2ELi6ELi3ELi1ELi2EN4cute5tupleIJNSA_1CILi1EEESD_SD_EEEEENSB_IJNSC_ILi64EEENSB_IJSG_EEESH_EEENS_10tfloat32_tESJ_NSA_8TiledMMAINSA_8MMA_AtomIJNSA_17SM100_MMA_TF32_SSISJ_SJ_fLi64ELi64ELNSA_4UMMA5MajorE1ELSO_1ELNSN_7ScaleInE0ELSP_0EEEEEENSA_6LayoutISE_NSB_IJNSC_ILi0EEEST_ST_EEEEENSB_IJNSA_10UnderscoreESW_SW_EEEEENS7_6detail27Sm100ImplicitGemmTileTraitsINSA_13SM90_TMA_LOADENSA_14ComposedLayoutINSA_7SwizzleILi2ELi5ELi2EEENSA_18smem_ptr_flag_bitsILi32EEENSS_INSB_IJNSC_ILi32EEENSC_ILi4EEEEEENSB_IJSD_S17_EEEEEEEvEENS10_INSA_20SM90_TMA_LOAD_IM2COLES1C_vEEEENS_8epilogue10collective18CollectiveEpilogueINS1H_23Sm100TmaWarpSpecializedILi3ELi2ELi16ELb1ELb0EEEJSI_NSB_IJNSS_ISG_SD_EENSS_IS17_SD_EEEEESJ_NSB_IJlNSB_IJSD_lllEEEST_EEESJ_S1Q_NS1H_6fusion15FusionCallbacksIS1L_NS1R_17LinearCombinationISJ_fSJ_fLNS_15FloatRoundStyleE2EEESI_S1O_JEEENSA_5SM1004TMEM4LOAD26SM100_TMEM_LOAD_16dp128b8xES11_NS12_INS13_ILi3ELi4ELi3EEES16_NSS_INSB_IJNSC_ILi8EEES17_EEENSB_IJS17_SD_EEEEEEENSA_17SM75_U32x4_LDSM_NENSA_14SM90_TMA_STOREES26_NSA_17SM90_U32x4_STSM_NENSA_39AutoVectorizingCopyWithAssumedAlignmentILi128EEEEEEvvEEEEvNT_6ParamsE)
        /*07a8*/ 	.short	0x0380
        /*07aa*/ 	.short	0x0900


	//----- nvinfo : EIATTR_SW_WAR
	.align		4
.L_55:
        /*07ac*/ 	.byte	0x04, 0x36
        /*07ae*/ 	.short	(.L_57 - .L_56)
.L_56:
        /*07b0*/ 	.word	0x00000008
.L_57:


//--------------------- .nv.callgraph             --------------------------
	.section	.nv.callgraph,"",@"SHT_CUDA_CALLGRAPH"
	.align	4
	.sectionentsize	8
	.align		4
        /*0000*/ 	.word	0x00000000
	.align		4
        /*0004*/ 	.word	0xffffffff
	.align		4
        /*0008*/ 	.word	index@(_ZN7cutlass13device_kernelINS_4conv6kernel13ConvUniversalINS1_16ConvProblemShapeILNS1_8OperatorE2ELi3EEENS1_10collective14CollectiveConvINS1_47MainloopSm100TmaUmmaWarpSpecializedImplicitGemmILS5_2ELi6ELi3ELi1ELi2EN4cute5tupleIJNSA_1CILi1EEESD_SD_EEEEENSB_IJNSC_ILi64EEENSB_IJSG_EEESH_EEENS_10tfloat32_tESJ_NSA_8TiledMMAINSA_8MMA_AtomIJNSA_17SM100_MMA_TF32_SSISJ_SJ_fLi64ELi64ELNSA_4UMMA5MajorE1ELSO_1ELNSN_7ScaleInE0ELSP_0EEEEEENSA_6LayoutISE_NSB_IJNSC_ILi0EEEST_ST_EEEEENSB_IJNSA_10UnderscoreESW_SW_EEEEENS7_6detail27Sm100ImplicitGemmTileTraitsINSA_13SM90_TMA_LOADENSA_14ComposedLayoutINSA_7SwizzleILi2ELi5ELi2EEENSA_18smem_ptr_flag_bitsILi32EEENSS_INSB_IJNSC_ILi32EEENSC_ILi4EEEEEENSB_IJSD_S17_EEEEEEEvEENS10_INSA_20SM90_TMA_LOAD_IM2COLES1C_vEEEENS_8epilogue10collective18CollectiveEpilogueINS1H_23Sm100TmaWarpSpecializedILi3ELi2ELi16ELb1ELb0EEEJSI_NSB_IJNSS_ISG_SD_EENSS_IS17_SD_EEEEESJ_NSB_IJlNSB_IJSD_lllEEEST_EEESJ_S1Q_NS1H_6fusion15FusionCallbacksIS1L_NS1R_17LinearCombinationISJ_fSJ_fLNS_15FloatRoundStyleE2EEESI_S1O_JEEENSA_5SM1004TMEM4LOAD26SM100_TMEM_LOAD_16dp128b8xES11_NS12_INS13_ILi3ELi4ELi3EEES16_NSS_INSB_IJNSC_ILi8EEES17_EEENSB_IJS17_SD_EEEEEEENSA_17SM75_U32x4_LDSM_NENSA_14SM90_TMA_STOREES26_NSA_17SM90_U32x4_STSM_NENSA_39AutoVectorizingCopyWithAssumedAlignmentILi128EEEEEEvvEEEEvNT_6ParamsE)
	.align		4
        /*000c*/ 	.word	index@(__assertfail)
	.align		4
        /*0010*/ 	.word	0x00000000
	.align		4
        /*0014*/ 	.word	0xfffffffe
	.align		4
        /*0018*/ 	.word	0x00000000
	.align		4
        /*001c*/ 	.word	0xfffffffd
	.align		4
        /*0020*/ 	.word	0x00000000
	.align		4
        /*0024*/ 	.word	0xfffffffc


//--------------------- .nv.constant4             --------------------------
	.section	.nv.constant4,"a",@progbits
	.align	8
	.align		8
.nv.constant4:
        /*0000*/ 	.dword	__assertfail
	.align		8
        /*0008*/ 	.dword	__unnamed_1
	.align		8
        /*0010*/ 	.dword	__unnamed_2
	.align		8
        /*0018*/ 	.dword	_ZN39_INTERNAL_08008971_4_k_cu_3acca510_42704cuda3std3__45__cpo5beginE
	.align		8
        /*0020*/ 	.dword	_ZN39_INTERNAL_08008971_4_k_cu_3acca510_42704cuda3std3__45__cpo3endE
	.align		8
        /*0028*/ 	.dword	_ZN39_INTERNAL_08008971_4_k_cu_3acca510_42704cuda3std3__45__cpo6cbeginE
	.align		8
        /*0030*/ 	.dword	_ZN39_INTERNAL_08008971_4_k_cu_3acca510_42704cuda3std3__45__cpo4cendE
	.align		8
        /*0038*/ 	.dword	_ZN39_INTERNAL_08008971_4_k_cu_3acca510_42704cuda3std3__441_GLOBAL__N__08008971_4_k_cu_3acca510_42706ignoreE
	.align		8
        /*0040*/ 	.dword	_ZN39_INTERNAL_08008971_4_k_cu_3acca510_42704cuda3std3__419piecewise_constructE
	.align		8
        /*0048*/ 	.dword	_ZN39_INTERNAL_08008971_4_k_cu_3acca510_42704cuda3std3__48in_placeE
	.align		8
        /*0050*/ 	.dword	_ZN39_INTERNAL_08008971_4_k_cu_3acca510_42704cuda3std6ranges3__45__cpo4swapE
	.align		8
        /*0058*/ 	.dword	_ZN39_INTERNAL_08008971_4_k_cu_3acca510_42704cuda3std6ranges3__45__cpo9iter_moveE
	.align		8
        /*0060*/ 	.dword	_ZN39_INTERNAL_08008971_4_k_cu_3acca510_42704cute7productE
	.align		8
        /*0068*/ 	.dword	_ZN39_INTERNAL_08008971_4_k_cu_3acca510_42704cute1_E
	.align		8
        /*0070*/ 	.dword	$str$27
	.align		8
        /*0078*/ 	.dword	$str$28
	.align		8
        /*0080*/ 	.dword	$str$29
	.align		8
        /*0088*/ 	.dword	$str$30


//--------------------- .text._ZN7cutlass13device_kernelINS_4conv6kernel13ConvUniversalINS1_16ConvProblemShapeILNS1_8OperatorE2ELi3EEENS1_10collective14CollectiveConvINS1_47MainloopSm100TmaUmmaWarpSpecializedImplicitGemmILS5_2ELi6ELi3ELi1ELi2EN4cute5tupleIJNSA_1CILi1EEESD_SD_EEEEENSB_IJNSC_ILi64EEENSB_IJSG_EEESH_EEENS_10tfloat32_tESJ_NSA_8TiledMMAINSA_8MMA_AtomIJNSA_17SM100_MMA_TF32_SSISJ_SJ_fLi64ELi64ELNSA_4UMMA5MajorE1ELSO_1ELNSN_7ScaleInE0ELSP_0EEEEEENSA_6LayoutISE_NSB_IJNSC_ILi0EEEST_ST_EEEEENSB_IJNSA_10UnderscoreESW_SW_EEEEENS7_6detail27Sm100ImplicitGemmTileTraitsINSA_13SM90_TMA_LOADENSA_14ComposedLayoutINSA_7SwizzleILi2ELi5ELi2EEENSA_18smem_ptr_flag_bitsILi32EEENSS_INSB_IJNSC_ILi32EEENSC_ILi4EEEEEENSB_IJSD_S17_EEEEEEEvEENS10_INSA_20SM90_TMA_LOAD_IM2COLES1C_vEEEENS_8epilogue10collective18CollectiveEpilogueINS1H_23Sm100TmaWarpSpecializedILi3ELi2ELi16ELb1ELb0EEEJSI_NSB_IJNSS_ISG_SD_EENSS_IS17_SD_EEEEESJ_NSB_IJlNSB_IJSD_lllEEEST_EEESJ_S1Q_NS1H_6fusion15FusionCallbacksIS1L_NS1R_17LinearCombinationISJ_fSJ_fLNS_15FloatRoundStyleE2EEESI_S1O_JEEENSA_5SM1004TMEM4LOAD26SM100_TMEM_LOAD_16dp128b8xES11_NS12_INS13_ILi3ELi4ELi3EEES16_NSS_INSB_IJNSC_ILi8EEES17_EEENSB_IJS17_SD_EEEEEEENSA_17SM75_U32x4_LDSM_NENSA_14SM90_TMA_STOREES26_NSA_17SM90_U32x4_STSM_NENSA_39AutoVectorizingCopyWithAssumedAlignmentILi128EEEEEEvvEEEEvNT_6ParamsE --------------------------
	.section	.text._ZN7cutlass13device_kernelINS_4conv6kernel13ConvUniversalINS1_16ConvProblemShapeILNS1_8OperatorE2ELi3EEENS1_10collective14CollectiveConvINS1_47MainloopSm100TmaUmmaWarpSpecializedImplicitGemmILS5_2ELi6ELi3ELi1ELi2EN4cute5tupleIJNSA_1CILi1EEESD_SD_EEEEENSB_IJNSC_ILi64EEENSB_IJSG_EEESH_EEENS_10tfloat32_tESJ_NSA_8TiledMMAINSA_8MMA_AtomIJNSA_17SM100_MMA_TF32_SSISJ_SJ_fLi64ELi64ELNSA_4UMMA5MajorE1ELSO_1ELNSN_7ScaleInE0ELSP_0EEEEEENSA_6LayoutISE_NSB_IJNSC_ILi0EEEST_ST_EEEEENSB_IJNSA_10UnderscoreESW_SW_EEEEENS7_6detail27Sm100ImplicitGemmTileTraitsINSA_13SM90_TMA_LOADENSA_14ComposedLayoutINSA_7SwizzleILi2ELi5ELi2EEENSA_18smem_ptr_flag_bitsILi32EEENSS_INSB_IJNSC_ILi32EEENSC_ILi4EEEEEENSB_IJSD_S17_EEEEEEEvEENS10_INSA_20SM90_TMA_LOAD_IM2COLES1C_vEEEENS_8epilogue10collective18CollectiveEpilogueINS1H_23Sm100TmaWarpSpecializedILi3ELi2ELi16ELb1ELb0EEEJSI_NSB_IJNSS_ISG_SD_EENSS_IS17_SD_EEEEESJ_NSB_IJlNSB_IJSD_lllEEEST_EEESJ_S1Q_NS1H_6fusion15FusionCallbacksIS1L_NS1R_17LinearCombinationISJ_fSJ_fLNS_15FloatRoundStyleE2EEESI_S1O_JEEENSA_5SM1004TMEM4LOAD26SM100_TMEM_LOAD_16dp128b8xES11_NS12_INS13_ILi3ELi4ELi3EEES16_NSS_INSB_IJNSC_ILi8EEES17_EEENSB_IJS17_SD_EEEEEEENSA_17SM75_U32x4_LDSM_NENSA_14SM90_TMA_STOREES26_NSA_17SM90_U32x4_STSM_NENSA_39AutoVectorizingCopyWithAssumedAlignmentILi128EEEEEEvvEEEEvNT_6ParamsE,"ax",@progbits
	.align	128
.text._ZN7cutlass13device_kernelINS_4conv6kernel13ConvUniversalINS1_16ConvProblemShapeILNS1_8OperatorE2ELi3EEENS1_10collective14CollectiveConvINS1_47MainloopSm100TmaUmmaWarpSpecializedImplicitGemmILS5_2ELi6ELi3ELi1ELi2EN4cute5tupleIJNSA_1CILi1EEESD_SD_EEEEENSB_IJNSC_ILi64EEENSB_IJSG_EEESH_EEENS_10tfloat32_tESJ_NSA_8TiledMMAINSA_8MMA_AtomIJNSA_17SM100_MMA_TF32_SSISJ_SJ_fLi64ELi64ELNSA_4UMMA5MajorE1ELSO_1ELNSN_7ScaleInE0ELSP_0EEEEEENSA_6LayoutISE_NSB_IJNSC_ILi0EEEST_ST_EEEEENSB_IJNSA_10UnderscoreESW_SW_EEEEENS7_6detail27Sm100ImplicitGemmTileTraitsINSA_13SM90_TMA_LOADENSA_14ComposedLayoutINSA_7SwizzleILi2ELi5ELi2EEENSA_18smem_ptr_flag_bitsILi32EEENSS_INSB_IJNSC_ILi32EEENSC_ILi4EEEEEENSB_IJSD_S17_EEEEEEEvEENS10_INSA_20SM90_TMA_LOAD_IM2COLES1C_vEEEENS_8epilogue10collective18CollectiveEpilogueINS1H_23Sm100TmaWarpSpecializedILi3ELi2ELi16ELb1ELb0EEEJSI_NSB_IJNSS_ISG_SD_EENSS_IS17_SD_EEEEESJ_NSB_IJlNSB_IJSD_lllEEEST_EEESJ_S1Q_NS1H_6fusion15FusionCallbacksIS1L_NS1R_17LinearCombinationISJ_fSJ_fLNS_15FloatRoundStyleE2EEESI_S1O_JEEENSA_5SM1004TMEM4LOAD26SM100_TMEM_LOAD_16dp128b8xES11_NS12_INS13_ILi3ELi4ELi3EEES16_NSS_INSB_IJNSC_ILi8EEES17_EEENSB_IJS17_SD_EEEEEEENSA_17SM75_U32x4_LDSM_NENSA_14SM90_TMA_STOREES26_NSA_17SM90_U32x4_STSM_NENSA_39AutoVectorizingCopyWithAssumedAlignmentILi128EEEEEEvvEEEEvNT_6ParamsE:
        .type           _ZN7cutlass13device_kernelINS_4conv6kernel13ConvUniversalINS1_16ConvProblemShapeILNS1_8OperatorE2ELi3EEENS1_10collective14CollectiveConvINS1_47MainloopSm100TmaUmmaWarpSpecializedImplicitGemmILS5_2ELi6ELi3ELi1ELi2EN4cute5tupleIJNSA_1CILi1EEESD_SD_EEEEENSB_IJNSC_ILi64EEENSB_IJSG_EEESH_EEENS_10tfloat32_tESJ_NSA_8TiledMMAINSA_8MMA_AtomIJNSA_17SM100_MMA_TF32_SSISJ_SJ_fLi64ELi64ELNSA_4UMMA5MajorE1ELSO_1ELNSN_7ScaleInE0ELSP_0EEEEEENSA_6LayoutISE_NSB_IJNSC_ILi0EEEST_ST_EEEEENSB_IJNSA_10UnderscoreESW_SW_EEEEENS7_6detail27Sm100ImplicitGemmTileTraitsINSA_13SM90_TMA_LOADENSA_14ComposedLayoutINSA_7SwizzleILi2ELi5ELi2EEENSA_18smem_ptr_flag_bitsILi32EEENSS_INSB_IJNSC_ILi32EEENSC_ILi4EEEEEENSB_IJSD_S17_EEEEEEEvEENS10_INSA_20SM90_TMA_LOAD_IM2COLES1C_vEEEENS_8epilogue10collective18CollectiveEpilogueINS1H_23Sm100TmaWarpSpecializedILi3ELi2ELi16ELb1ELb0EEEJSI_NSB_IJNSS_ISG_SD_EENSS_IS17_SD_EEEEESJ_NSB_IJlNSB_IJSD_lllEEEST_EEESJ_S1Q_NS1H_6fusion15FusionCallbacksIS1L_NS1R_17LinearCombinationISJ_fSJ_fLNS_15FloatRoundStyleE2EEESI_S1O_JEEENSA_5SM1004TMEM4LOAD26SM100_TMEM_LOAD_16dp128b8xES11_NS12_INS13_ILi3ELi4ELi3EEES16_NSS_INSB_IJNSC_ILi8EEES17_EEENSB_IJS17_SD_EEEEEEENSA_17SM75_U32x4_LDSM_NENSA_14SM90_TMA_STOREES26_NSA_17SM90_U32x4_STSM_NENSA_39AutoVectorizingCopyWithAssumedAlignmentILi128EEEEEEvvEEEEvNT_6ParamsE,@function
        .size           _ZN7cutlass13device_kernelINS_4conv6kernel13ConvUniversalINS1_16ConvProblemShapeILNS1_8OperatorE2ELi3EEENS1_10collective14CollectiveConvINS1_47MainloopSm100TmaUmmaWarpSpecializedImplicitGemmILS5_2ELi6ELi3ELi1ELi2EN4cute5tupleIJNSA_1CILi1EEESD_SD_EEEEENSB_IJNSC_ILi64EEENSB_IJSG_EEESH_EEENS_10tfloat32_tESJ_NSA_8TiledMMAINSA_8MMA_AtomIJNSA_17SM100_MMA_TF32_SSISJ_SJ_fLi64ELi64ELNSA_4UMMA5MajorE1ELSO_1ELNSN_7ScaleInE0ELSP_0EEEEEENSA_6LayoutISE_NSB_IJNSC_ILi0EEEST_ST_EEEEENSB_IJNSA_10UnderscoreESW_SW_EEEEENS7_6detail27Sm100ImplicitGemmTileTraitsINSA_13SM90_TMA_LOADENSA_14ComposedLayoutINSA_7SwizzleILi2ELi5ELi2EEENSA_18smem_ptr_flag_bitsILi32EEENSS_INSB_IJNSC_ILi32EEENSC_ILi4EEEEEENSB_IJSD_S17_EEEEEEEvEENS10_INSA_20SM90_TMA_LOAD_IM2COLES1C_vEEEENS_8epilogue10collective18CollectiveEpilogueINS1H_23Sm100TmaWarpSpecializedILi3ELi2ELi16ELb1ELb0EEEJSI_NSB_IJNSS_ISG_SD_EENSS_IS17_SD_EEEEESJ_NSB_IJlNSB_IJSD_lllEEEST_EEESJ_S1Q_NS1H_6fusion15FusionCallbacksIS1L_NS1R_17LinearCombinationISJ_fSJ_fLNS_15FloatRoundStyleE2EEESI_S1O_JEEENSA_5SM1004TMEM4LOAD26SM100_TMEM_LOAD_16dp128b8xES11_NS12_INS13_ILi3ELi4ELi3EEES16_NSS_INSB_IJNSC_ILi8EEES17_EEENSB_IJS17_SD_EEEEEEENSA_17SM75_U32x4_LDSM_NENSA_14SM90_TMA_STOREES26_NSA_17SM90_U32x4_STSM_NENSA_39AutoVectorizingCopyWithAssumedAlignmentILi128EEEEEEvvEEEEvNT_6ParamsE,(.L_x_149 - _ZN7cutlass13device_kernelINS_4conv6kernel13ConvUniversalINS1_16ConvProblemShapeILNS1_8OperatorE2ELi3EEENS1_10collective14CollectiveConvINS1_47MainloopSm100TmaUmmaWarpSpecializedImplicitGemmILS5_2ELi6ELi3ELi1ELi2EN4cute5tupleIJNSA_1CILi1EEESD_SD_EEEEENSB_IJNSC_ILi64EEENSB_IJSG_EEESH_EEENS_10tfloat32_tESJ_NSA_8TiledMMAINSA_8MMA_AtomIJNSA_17SM100_MMA_TF32_SSISJ_SJ_fLi64ELi64ELNSA_4UMMA5MajorE1ELSO_1ELNSN_7ScaleInE0ELSP_0EEEEEENSA_6LayoutISE_NSB_IJNSC_ILi0EEEST_ST_EEEEENSB_IJNSA_10UnderscoreESW_SW_EEEEENS7_6detail27Sm100ImplicitGemmTileTraitsINSA_13SM90_TMA_LOADENSA_14ComposedLayoutINSA_7SwizzleILi2ELi5ELi2EEENSA_18smem_ptr_flag_bitsILi32EEENSS_INSB_IJNSC_ILi32EEENSC_ILi4EEEEEENSB_IJSD_S17_EEEEEEEvEENS10_INSA_20SM90_TMA_LOAD_IM2COLES1C_vEEEENS_8epilogue10collective18CollectiveEpilogueINS1H_23Sm100TmaWarpSpecializedILi3ELi2ELi16ELb1ELb0EEEJSI_NSB_IJNSS_ISG_SD_EENSS_IS17_SD_EEEEESJ_NSB_IJlNSB_IJSD_lllEEEST_EEESJ_S1Q_NS1H_6fusion15FusionCallbacksIS1L_NS1R_17LinearCombinationISJ_fSJ_fLNS_15FloatRoundStyleE2EEESI_S1O_JEEENSA_5SM1004TMEM4LOAD26SM100_TMEM_LOAD_16dp128b8xES11_NS12_INS13_ILi3ELi4ELi3EEES16_NSS_INSB_IJNSC_ILi8EEES17_EEENSB_IJS17_SD_EEEEEEENSA_17SM75_U32x4_LDSM_NENSA_14SM90_TMA_STOREES26_NSA_17SM90_U32x4_STSM_NENSA_39AutoVectorizingCopyWithAssumedAlignmentILi128EEEEEEvvEEEEvNT_6ParamsE)
        .other          _ZN7cutlass13device_kernelINS_4conv6kernel13ConvUniversalINS1_16ConvProblemShapeILNS1_8OperatorE2ELi3EEENS1_10collective14CollectiveConvINS1_47MainloopSm100TmaUmmaWarpSpecializedImplicitGemmILS5_2ELi6ELi3ELi1ELi2EN4cute5tupleIJNSA_1CILi1EEESD_SD_EEEEENSB_IJNSC_ILi64EEENSB_IJSG_EEESH_EEENS_10tfloat32_tESJ_NSA_8TiledMMAINSA_8MMA_AtomIJNSA_17SM100_MMA_TF32_SSISJ_SJ_fLi64ELi64ELNSA_4UMMA5MajorE1ELSO_1ELNSN_7ScaleInE0ELSP_0EEEEEENSA_6LayoutISE_NSB_IJNSC_ILi0EEEST_ST_EEEEENSB_IJNSA_10UnderscoreESW_SW_EEEEENS7_6detail27Sm100ImplicitGemmTileTraitsINSA_13SM90_TMA_LOADENSA_14ComposedLayoutINSA_7SwizzleILi2ELi5ELi2EEENSA_18smem_ptr_flag_bitsILi32EEENSS_INSB_IJNSC_ILi32EEENSC_ILi4EEEEEENSB_IJSD_S17_EEEEEEEvEENS10_INSA_20SM90_TMA_LOAD_IM2COLES1C_vEEEENS_8epilogue10collective18CollectiveEpilogueINS1H_23Sm100TmaWarpSpecializedILi3ELi2ELi16ELb1ELb0EEEJSI_NSB_IJNSS_ISG_SD_EENSS_IS17_SD_EEEEESJ_NSB_IJlNSB_IJSD_lllEEEST_EEESJ_S1Q_NS1H_6fusion15FusionCallbacksIS1L_NS1R_17LinearCombinationISJ_fSJ_fLNS_15FloatRoundStyleE2EEESI_S1O_JEEENSA_5SM1004TMEM4LOAD26SM100_TMEM_LOAD_16dp128b8xES11_NS12_INS13_ILi3ELi4ELi3EEES16_NSS_INSB_IJNSC_ILi8EEES17_EEENSB_IJS17_SD_EEEEEEENSA_17SM75_U32x4_LDSM_NENSA_14SM90_TMA_STOREES26_NSA_17SM90_U32x4_STSM_NENSA_39AutoVectorizingCopyWithAssumedAlignmentILi128EEEEEEvvEEEEvNT_6ParamsE,@"STO_CUDA_ENTRY STV_DEFAULT"
_ZN7cutlass13device_kernelINS_4conv6kernel13ConvUniversalINS1_16ConvProblemShapeILNS1_8OperatorE2ELi3EEENS1_10collective14CollectiveConvINS1_47MainloopSm100TmaUmmaWarpSpecializedImplicitGemmILS5_2ELi6ELi3ELi1ELi2EN4cute5tupleIJNSA_1CILi1EEESD_SD_EEEEENSB_IJNSC_ILi64EEENSB_IJSG_EEESH_EEENS_10tfloat32_tESJ_NSA_8TiledMMAINSA_8MMA_AtomIJNSA_17SM100_MMA_TF32_SSISJ_SJ_fLi64ELi64ELNSA_4UMMA5MajorE1ELSO_1ELNSN_7ScaleInE0ELSP_0EEEEEENSA_6LayoutISE_NSB_IJNSC_ILi0EEEST_ST_EEEEENSB_IJNSA_10UnderscoreESW_SW_EEEEENS7_6detail27Sm100ImplicitGemmTileTraitsINSA_13SM90_TMA_LOADENSA_14ComposedLayoutINSA_7SwizzleILi2ELi5ELi2EEENSA_18smem_ptr_flag_bitsILi32EEENSS_INSB_IJNSC_ILi32EEENSC_ILi4EEEEEENSB_IJSD_S17_EEEEEEEvEENS10_INSA_20SM90_TMA_LOAD_IM2COLES1C_vEEEENS_8epilogue10collective18CollectiveEpilogueINS1H_23Sm100TmaWarpSpecializedILi3ELi2ELi16ELb1ELb0EEEJSI_NSB_IJNSS_ISG_SD_EENSS_IS17_SD_EEEEESJ_NSB_IJlNSB_IJSD_lllEEEST_EEESJ_S1Q_NS1H_6fusion15FusionCallbacksIS1L_NS1R_17LinearCombinationISJ_fSJ_fLNS_15FloatRoundStyleE2EEESI_S1O_JEEENSA_5SM1004TMEM4LOAD26SM100_TMEM_LOAD_16dp128b8xES11_NS12_INS13_ILi3ELi4ELi3EEES16_NSS_INSB_IJNSC_ILi8EEES17_EEENSB_IJS17_SD_EEEEEEENSA_17SM75_U32x4_LDSM_NENSA_14SM90_TMA_STOREES26_NSA_17SM90_U32x4_STSM_NENSA_39AutoVectorizingCopyWithAssumedAlignmentILi128EEEEEEvvEEEEvNT_6ParamsE:
[----:B------:R-:W1:Y:S01]  /*0000*/  LDC R1, c[0x0][0x37c] ;  /* 0x0000df00ff017b82 */ /* 0x000e620000000800 */
[----:B------:R-:W2:Y:S07]  /*0010*/  S2R R58, SR_TID.X ;  /* 0x00000000003a7919 */ /* 0x000eae0000002100 */
[----:B------:R-:W3:Y:S01]  /*0020*/  LDC.64 R2, c[0x0][0x990] ;  /* 0x00026400ff027b82 */ /* 0x000ee20000000a00 */
[----:B------:R-:W-:Y:S01]  /*0030*/  ELECT P2, URZ, PT ;  /* 0x0000000000ff782f */ /* 0x000fe20003840000 */
[----:B-1----:R-:W-:Y:S01]  /*0040*/  VIADD R1, R1, 0xfffffff8 ;  /* 0xfffffff801017836 */ /* 0x002fe20000000000 */
[----:B------:R-:W-:-:S02]  /*0050*/  PRMT R59, RZ, 0x7610, R59 ;  /* 0x00007610ff3b7816 */ /* 0x000fc4000000003b */
[----:B---3--:R-:W-:-:S04]  /*0060*/  ISETP.NE.U32.AND P0, PT, R2, RZ, PT ;  /* 0x000000ff0200720c */ /* 0x008fc80003f05070 */
[----:B------:R-:W-:Y:S02]  /*0070*/  ISETP.NE.AND.EX P0, PT, R3, RZ, PT, P0 ;  /* 0x000000ff0300720c */ /* 0x000fe40003f05300 */
[----:B--2---:R-:W-:-:S05]  /*0080*/  SHF.R.U32.HI R60, RZ, 0x5, R58 ;  /* 0x00000005ff3c7819 */ /* 0x004fca000001163a */
[----:B------:R-:W1:Y:S02]  /*0090*/  SHFL.IDX PT, R0, R60, RZ, 0x1f ;  /* 0x00001fff3c007589 */ /* 0x000e6400000e0000 */
[----:B-1----:R-:W-:-:S04]  /*00a0*/  R2UR UR15, R0 ;  /* 0x00000000000f72ca */ /* 0x002fc800000e0000 */
[----:B------:R-:W-:Y:S05]  /*00b0*/  @P0 BRA `(.L_x_0) ;  /* 0x0000000000300947 */ /* 0x000fea0003800000 */
[----:B------:R-:W1:Y:S02]  /*00c0*/  LDCU.64 UR4, c[0x0][0x988] ;  /* 0x00013100ff0477ac */ /* 0x000e640008000a00 */
[----:B-1----:R-:W-:-:S04]  /*00d0*/  UISETP.NE.U32.AND UP0, UPT, UR4, URZ, UPT ;  /* 0x000000ff0400728c */ /* 0x002fc8000bf05070 */
[----:B------:R-:W-:-:S09]  /*00e0*/  UISETP.NE.AND.EX UP0, UPT, UR5, URZ, UPT, UP0 ;  /* 0x000000ff0500728c */ /* 0x000fd2000bf05300 */
[----:B------:R-:W-:Y:S05]  /*00f0*/  BRA.U !UP0, `(.L_x_1) ;  /* 0x0000000108147547 */ /* 0x000fea000b800000 */
[----:B------:R-:W1:Y:S01]  /*0100*/  LDC.64 R26, c[0x0][0x988] ;  /* 0x00026200ff1a7b82 */ /* 0x000e620000000a00 */
[----:B------:R-:W1:Y:S02]  /*0110*/  LDCU.64 UR4, c[0x0][0x358] ;  /* 0x00006b00ff0477ac */ /* 0x000e640008000a00 */
[----:B-1----:R1:W5:Y:S01]  /*0120*/  LDG.E R26, desc[UR4][R26.64] ;  /* 0x000000041a1a7981 */ /* 0x002362000c1e1900 */
[----:B------:R-:W-:Y:S01]  /*0130*/  HFMA2 R59, -RZ, RZ, 0, 5.9604644775390625e-08 ;  /* 0x00000001ff3b7431 */ /* 0x000fe200000001ff */
[----:B------:R-:W-:Y:S05]  /*0140*/  BRA `(.L_x_0) ;  /* 0x00000000000c7947 */ /* 0x000fea0003800000 */
.L_x_1:
[----:B------:R-:W1:Y:S01]  /*0150*/  LDCU UR4, c[0x0][0x980] ;  /* 0x00013000ff0477ac */ /* 0x000e620008000800 */
[----:B------:R-:W-:Y:S01]  /*0160*/  HFMA2 R59, -RZ, RZ, 0, 5.9604644775390625e-08 ;  /* 0x00000001ff3b7431 */ /* 0x000fe200000001ff */
[----:B-1----:R-:W-:-:S07]  /*0170*/  MOV R26, UR4 ;  /* 0x00000004001a7c02 */ /* 0x002fce0008000f00 */
.L_x_0:
[----:B------:R-:W2:Y:S02]  /*0180*/  LDCU.64 UR4, c[0x0][0x9b0] ;  /* 0x00013600ff0477ac */ /* 0x000ea40008000a00 */
[----:B--2---:R-:W-:-:S04]  /*0190*/  UISETP.NE.U32.AND UP0, UPT, UR4, URZ, UPT ;  /* 0x000000ff0400728c */ /* 0x004fc8000bf05070 */
[----:B------:R-:W-:-:S09]  /*01a0*/  UISETP.NE.AND.EX UP0, UPT, UR5, URZ, UPT, UP0 ;  /* 0x000000ff0500728c */ /* 0x000fd2000bf05300 */
[----:B------:R-:W-:Y:S05]  /*01b0*/  BRA.U UP0, `(.L_x_2) ;  /* 0x0000000100287547 */ /* 0x000fea000b800000 */
[----:B------:R-:W2:Y:S02]  /*01c0*/  LDCU.64 UR4, c[0x0][0x9a8] ;  /* 0x00013500ff0477ac */ /* 0x000ea40008000a00 */
[----:B--2---:R-:W-:-:S04]  /*01d0*/  UISETP.NE.U32.AND UP0, UPT, UR4, URZ, UPT ;  /* 0x000000ff0400728c */ /* 0x004fc8000bf05070 */
[----:B------:R-:W-:-:S09]  /*01e0*/  UISETP.NE.AND.EX UP0, UPT, UR5, URZ, UPT, UP0 ;  /* 0x000000ff0500728c */ /* 0x000fd2000bf05300 */
[----:B------:R-:W-:Y:S05]  /*01f0*/  BRA.U !UP0, `(.L_x_3) ;  /* 0x0000000108107547 */ /* 0x000fea000b800000 */
[----:B------:R-:W2:Y:S01]  /*0200*/  LDC.64 R24, c[0x0][0x9a8] ;  /* 0x00026a00ff187b82 */ /* 0x000ea20000000a00 */
[----:B------:R-:W2:Y:S02]  /*0210*/  LDCU.64 UR4, c[0x0][0x358] ;  /* 0x00006b00ff0477ac */ /* 0x000ea40008000a00 */
[----:B--2---:R2:W5:Y:S01]  /*0220*/  LDG.E R24, desc[UR4][R24.64] ;  /* 0x0000000418187981 */ /* 0x004562000c1e1900 */
[----:B------:R-:W-:Y:S05]  /*0230*/  BRA `(.L_x_2) ;  /* 0x0000000000087947 */ /* 0x000fea0003800000 */
.L_x_3:
[----:B------:R-:W2:Y:S02]  /*0240*/  LDCU UR4, c[0x0][0x9a0] ;  /* 0x00013400ff0477ac */ /* 0x000ea40008000800 */
[----:B--2---:R-:W-:Y:S02]  /*0250*/  MOV R24, UR4 ;  /* 0x0000000400187c02 */ /* 0x004fe40008000f00 */
.L_x_2:
[----:B------:R-:W3:Y:S01]  /*0260*/  LDC.64 R4, c[0x0][0x988] ;  /* 0x00026200ff047b82 */ /* 0x000ee20000000a00 */
[----:B------:R-:W-:Y:S01]  /*0270*/  IMAD.U32 R0, RZ, RZ, UR15 ;  /* 0x0000000fff007e24 */ /* 0x000fe2000f8e00ff */
[----:B------:R-:W-:Y:S01]  /*0280*/  ISETP.EQ.U32.AND P4, PT, R2, RZ, PT ;  /* 0x000000ff0200720c */ /* 0x000fe20003f82070 */
[----:B------:R-:W-:Y:S03]  /*0290*/  BSSY.RECONVERGENT B0, `(.L_x_4) ;  /* 0x0000012000007945 */ /* 0x000fe60003800200 */
[----:B------:R-:W-:Y:S02]  /*02a0*/  ISETP.NE.OR P1, PT, R0, 0x1, !P2 ;  /* 0x000000010000780c */ /* 0x000fe40005725670 */
[----:B---3--:R-:W-:-:S04]  /*02b0*/  ISETP.NE.U32.AND P0, PT, R4, RZ, PT ;  /* 0x000000ff0400720c */ /* 0x008fc80003f05070 */
[----:B------:R-:W-:-:S13]  /*02c0*/  ISETP.NE.AND.EX P0, PT, R5, RZ, PT, P0 ;  /* 0x000000ff0500720c */ /* 0x000fda0003f05300 */
[----:B------:R-:W-:Y:S01]  /*02d0*/  VOTEU.ANY UP4, P0 ;  /* 0x0000000000ff7886 */ /* 0x000fe20000080100 */
[----:B------:R-:W-:Y:S02]  /*02e0*/  PLOP3.LUT P3, PT, PT, PT, UP4, 0x80, 0x8 ;  /* 0x000000000008781c */ /* 0x000fe40003f6f048 */
[----:B------:R-:W-:Y:S02]  /*02f0*/  ISETP.NE.OR P0, PT, R0, 0x3, !P2 ;  /* 0x000000030000780c */ /* 0x000fe40005705670 */
[----:B------:R-:W-:-:S04]  /*0300*/  ISETP.EQ.OR.EX P5, PT, R3, RZ, !P3, P4 ;  /* 0x000000ff0300720c */ /* 0x000fc80005fa2740 */
[----:B------:R-:W-:Y:S01]  /*0310*/  P2R R65, PR, RZ, 0x20 ;  /* 0x00000020ff417803 */ /* 0x000fe20000000000 */
[----:B------:R-:W-:Y:S05]  /*0320*/  @P1 BRA `(.L_x_5) ;  /* 0x0000000000201947 */ /* 0x000fea0003800000 */
[----:B------:R-:W3:Y:S02]  /*0330*/  LDCU.64 UR4, c[0x0][0x348] ;  /* 0x00006900ff0477ac */ /* 0x000ee40008000a00 */
[----:B---3--:R-:W-:Y:S02]  /*0340*/  UIADD3 UR6, UP1, UPT, UR4, 0x80, URZ ;  /* 0x0000008004067890 */ /* 0x008fe4000ff3e0ff */
[----:B------:R-:W-:Y:S02]  /*0350*/  UIADD3 UR4, UP0, UPT, UR4, 0x180, URZ ;  /* 0x0000018004047890 */ /* 0x000fe4000ff1e0ff */
[----:B------:R-:W-:Y:S02]  /*0360*/  UIADD3.X UR7, UPT, UPT, URZ, UR5, URZ, UP1, !UPT ;  /* 0x00000005ff077290 */ /* 0x000fe40008ffe4ff */
[----:B------:R-:W-:-:S07]  /*0370*/  UIADD3.X UR5, UPT, UPT, URZ, UR5, URZ, UP0, !UPT ;  /* 0x00000005ff057290 */ /* 0x000fce00087fe4ff */
[----:B------:R3:W-:Y:S02]  /*0380*/  UTMACCTL.PF [UR6] ;  /* 0x00000000060079b9 */ /* 0x0007e40008040000 */
[----:B------:R3:W-:Y:S02]  /*0390*/  UTMACCTL.PF [UR4] ;  /* 0x00000000040079b9 */ /* 0x0007e40008040000 */
[----:B---3--:R-:W-:Y:S01]  /*03a0*/  NOP ;  /* 0x0000000000007918 */ /* 0x008fe20000000000 */
.L_x_5:
[----:B------:R-:W-:Y:S05]  /*03b0*/  BSYNC.RECONVERGENT B0 ;  /* 0x0000000000007941 */ /* 0x000fea0003800200 */
.L_x_4:
[----:B------:R-:W-:Y:S04]  /*03c0*/  BSSY.RECONVERGENT B0, `(.L_x_6) ;  /* 0x000000a000007945 */ /* 0x000fe80003800200 */
        /* <DEDUP_REMOVED lines=9> */
.L_x_7:
[----:B------:R-:W-:Y:S05]  /*0460*/  BSYNC.RECONVERGENT B0 ;  /* 0x0000000000007941 */ /* 0x000fea0003800200 */
.L_x_6:
[----:B------:R-:W-:Y:S01]  /*0470*/  UPLOP3.LUT UP2, UPT, UPT, UPT, UPT, 0x80, 0x8 ;  /* 0x000000000008789c */ /* 0x000fe20003f4f070 */
[----:B------:R-:W-:Y:S10]  /*0480*/  @!P5 BRA `(.L_x_8) ;  /* 0x000000000024d947 */ /* 0x000ff40003800000 */
[----:B------:R-:W-:Y:S01]  /*0490*/  ISETP.NE.U32.AND P1, PT, R2, RZ, PT ;  /* 0x000000ff0200720c */ /* 0x000fe20003f25070 */
[----:B------:R-:W-:Y:S01]  /*04a0*/  USEL UR4, URZ, 0xffffffff, UP4 ;  /* 0xffffffffff047887 */ /* 0x000fe2000a000000 */
[----:B-----5:R-:W-:Y:S02]  /*04b0*/  FSETP.NEU.AND P0, PT, R26, RZ, PT ;  /* 0x000000ff1a00720b */ /* 0x020fe40003f0d000 */
[----:B------:R-:W-:-:S11]  /*04c0*/  ISETP.NE.AND.EX P1, PT, R3, RZ, PT, P1 ;  /* 0x000000ff0300720c */ /* 0x000fd60003f25310 */
[----:B------:R-:W-:Y:S02]  /*04d0*/  VOTEU.ANY UP0, P0 ;  /* 0x0000000000ff7886 */ /* 0x000fe40000000100 */
[----:B------:R-:W-:-:S05]  /*04e0*/  VOTEU.ANY UP1, P1 ;  /* 0x0000000000ff7886 */ /* 0x000fca0000820100 */
[----:B------:R-:W-:-:S04]  /*04f0*/  @!UP1 USEL UR4, URZ, 0xffffffff, UP0 ;  /* 0xffffffffff049887 */ /* 0x000fc80008000000 */
[----:B------:R-:W-:-:S04]  /*0500*/  ULOP3.LUT UR4, UR4, 0x1, URZ, 0xc0, !UPT ;  /* 0x0000000104047892 */ /* 0x000fc8000f8ec0ff */
[----:B------:R-:W-:-:S11]  /*0510*/  UISETP.NE.U32.AND UP2, UPT, UR4, 0x1, UPT ;  /* 0x000000010400788c */ /* 0x000fd6000bf45070 */
.L_x_8:
[----:B------:R-:W3:Y:S01]  /*0520*/  SHFL.IDX PT, R2, R60, RZ, 0x1f ;  /* 0x00001fff3c027589 */ /* 0x000ee200000e0000 */
[----:B------:R-:W-:-:S04]  /*0530*/  UISETP.NE.AND UP0, UPT, UR15, 0x2, UPT ;  /* 0x000000020f00788c */ /* 0x000fc8000bf05270 */
[----:B------:R-:W-:Y:S01]  /*0540*/  USEL UR47, URZ, 0x1, UP0 ;  /* 0x00000001ff2f7887 */ /* 0x000fe20008000000 */
[----:B---3--:R-:W-:-:S13]  /*0550*/  ISETP.NE.AND P0, PT, R2, RZ, PT ;  /* 0x000000ff0200720c */ /* 0x008fda0003f05270 */
[----:B------:R-:W-:Y:S05]  /*0560*/  @P0 BRA `(.L_x_9) ;  /* 0x0000000000580947 */ /* 0x000fea0003800000 */
[----:B------:R-:W3:Y:S01]  /*0570*/  S2UR UR4, SR_CgaCtaId ;  /* 0x00000000000479c3 */ /* 0x000ee20000008800 */
[----:B------:R-:W-:Y:S01]  /*0580*/  UMOV UR5, 0x400 ;  /* 0x0000040000057882 */ /* 0x000fe20000000000 */
[----:B------:R-:W-:Y:S01]  /*0590*/  UMOV UR6, 0x1 ;  /* 0x0000000100067882 */ /* 0x000fe20000000000 */
[----:B------:R-:W-:Y:S01]  /*05a0*/  ELECT P0, URZ, PT ;  /* 0x0000000000ff782f */ /* 0x000fe20003800000 */
[----:B------:R-:W-:-:S04]  /*05b0*/  UIADD3 UR6, UPT, UPT, -UR6, 0x100000, URZ ;  /* 0x0010000006067890 */ /* 0x000fc8000fffe1ff */
[----:B------:R-:W-:Y:S02]  /*05c0*/  USHF.L.U32 UR7, UR6, 0xb, URZ ;  /* 0x0000000b06077899 */ /* 0x000fe400080006ff */
[----:B------:R-:W-:Y:S02]  /*05d0*/  USHF.L.U32 UR6, UR6, 0x1, URZ ;  /* 0x0000000106067899 */ /* 0x000fe400080006ff */
[----:B---3--:R-:W-:Y:S01]  /*05e0*/  ULEA UR4, UR4, UR5, 0x18 ;  /* 0x0000000504047291 */ /* 0x008fe2000f8ec0ff */
[----:B------:R-:W3:Y:S11]  /*05f0*/  FENCE.VIEW.ASYNC.S ;  /* 0x00000000000073c6 */ /* 0x000ef60000000000 */
[----:B---3--:R3:W4:Y:S01]  /*0600*/  SYNCS.EXCH.64 URZ, [UR4], UR6 ;  /* 0x0000000604ff75b2 */ /* 0x0087220008000100 */
[----:B------:R3:W1:Y:S01]  /*0610*/  SYNCS.EXCH.64 URZ, [UR4+0x30], UR6 ;  /* 0x0000300604ff75b2 */ /* 0x0006620008000100 */
        /* <DEDUP_REMOVED lines=10> */
[----:B------:R-:W-:Y:S01]  /*06c0*/  NOP ;  /* 0x0000000000007918 */ /* 0x000fe20000000000 */
.L_x_9:
[----:B------:R-:W2:Y:S01]  /*06d0*/  SHFL.IDX PT, R2, R60, RZ, 0x1f ;  /* 0x00001fff3c027589 */ /* 0x000ea200000e0000 */
[----:B------:R-:W-:Y:S01]  /*06e0*/  NOP ;  /* 0x0000000000007918 */ /* 0x000fe20000000000 */
[----:B--2---:R-:W-:-:S13]  /*06f0*/  ISETP.NE.AND P0, PT, R2, 0x1, PT ;  /* 0x000000010200780c */ /* 0x004fda0003f05270 */
[----:B------:R-:W-:Y:S05]  /*0700*/  @P0 BRA `(.L_x_10) ;  /* 0x0000000000500947 */ /* 0x000fea0003800000 */
[----:B---3--:R-:W2:Y:S01]  /*0710*/  S2UR UR4, SR_CgaCtaId ;  /* 0x00000000000479c3 */ /* 0x008ea20000008800 */
[----:B------:R-:W-:Y:S01]  /*0720*/  UMOV UR5, 0x400 ;  /* 0x0000040000057882 */ /* 0x000fe20000000000 */
[----:B------:R-:W-:Y:S01]  /*0730*/  UMOV UR8, 0x20 ;  /* 0x0000002000087882 */ /* 0x000fe20000000000 */
[----:B------:R-:W-:Y:S01]  /*0740*/  UMOV UR6, 0x80 ;  /* 0x0000008000067882 */ /* 0x000fe20000000000 */
[----:B------:R-:W-:-:S04]  /*0750*/  UIADD3 UR8, UPT, UPT, -UR8, 0x100000, URZ ;  /* 0x0010000008087890 */ /* 0x000fc8000fffe1ff */
[----:B------:R-:W-:Y:S02]  /*0760*/  USHF.L.U32 UR9, UR8, 0xb, URZ ;  /* 0x0000000b08097899 */ /* 0x000fe400080006ff */
[----:B------:R-:W-:Y:S02]  /*0770*/  USHF.L.U32 UR8, UR8, 0x1, URZ ;  /* 0x0000000108087899 */ /* 0x000fe400080006ff */
[----:B------:R-:W-:-:S04]  /*0780*/  UIADD3 UR6, UPT, UPT, -UR6, 0x100000, URZ ;  /* 0x0010000006067890 */ /* 0x000fc8000fffe1ff */
[----:B------:R-:W-:Y:S02]  /*0790*/  USHF.L.U32 UR7, UR6, 0xb, URZ ;  /* 0x0000000b06077899 */ /* 0x000fe400080006ff */
[----:B------:R-:W-:Y:S01]  /*07a0*/  USHF.L.U32 UR6, UR6, 0x1, URZ ;  /* 0x0000000106067899 */ /* 0x000fe200080006ff */
[----:B------:R-:W-:Y:S01]  /*07b0*/  ELECT P0, URZ, PT ;  /* 0x0000000000ff782f */ /* 0x000fe20003800000 */
[----:B--2---:R-:W-:Y:S01]  /*07c0*/  ULEA UR4, UR4, UR5, 0x18 ;  /* 0x0000000504047291 */ /* 0x004fe2000f8ec0ff */
[----:B------:R-:W2:Y:S11]  /*07d0*/  FENCE.VIEW.ASYNC.S ;  /* 0x00000000000073c6 */ /* 0x000eb60000000000 */
[----:B--2---:R2:W3:Y:S01]  /*07e0*/  SYNCS.EXCH.64 URZ, [UR4+0x60], UR8 ;  /* 0x0000600804ff75b2 */ /* 0x0044e20008000100 */
[----:B------:R2:W1:Y:S01]  /*07f0*/  SYNCS.EXCH.64 URZ, [UR4+0x78], UR6 ;  /* 0x0000780604ff75b2 */ /* 0x0004620008000100 */
[----:B------:R2:W1:Y:S01]  /*0800*/  SYNCS.EXCH.64 URZ, [UR4+0x68], UR8 ;  /* 0x0000680804ff75b2 */ /* 0x0004620008000100 */
[----:B------:R2:W1:Y:S01]  /*0810*/  SYNCS.EXCH.64 URZ, [UR4+0x80], UR6 ;  /* 0x0000800604ff75b2 */ /* 0x0004620008000100 */
[----:B------:R2:W1:Y:S01]  /*0820*/  SYNCS.EXCH.64 URZ, [UR4+0x70], UR8 ;  /* 0x0000700804ff75b2 */ /* 0x0004620008000100 */
[----:B------:R2:W1:Y:S01]  /*0830*/  SYNCS.EXCH.64 URZ, [UR4+0x88], UR6 ;  /* 0x0000880604ff75b2 */ /* 0x0004620008000100 */
[----:B------:R-:W-:Y:S01]  /*0840*/  NOP ;  /* 0x0000000000007918 */ /* 0x000fe20000000000 */
.L_x_10:
[----:B------:R-:W4:Y:S01]  /*0850*/  SHFL.IDX PT, R2, R60, RZ, 0x1f ;  /* 0x00001fff3c027589 */ /* 0x000f2200000e0000 */
[----:B------:R-:W-:Y:S01]  /*0860*/  NOP ;  /* 0x0000000000007918 */ /* 0x000fe20000000000 */
[----:B----4-:R-:W-:-:S13]  /*0870*/  ISETP.NE.AND P0, PT, R2, 0x3, PT ;  /* 0x000000030200780c */ /* 0x010fda0003f05270 */
[----:B------:R-:W-:Y:S05]  /*0880*/  @P0 BRA `(.L_x_11) ;  /* 0x0000000000300947 */ /* 0x000fea0003800000 */
[----:B--23--:R-:W2:Y:S01]  /*0890*/  S2UR UR4, SR_CgaCtaId ;  /* 0x00000000000479c3 */ /* 0x00cea20000008800 */
[----:B------:R-:W-:Y:S01]  /*08a0*/  UMOV UR6, 0x400 ;  /* 0x0000040000067882 */ /* 0x000fe20000000000 */
[----:B------:R-:W-:Y:S01]  /*08b0*/  UMOV UR5, 0x20 ;  /* 0x0000002000057882 */ /* 0x000fe20000000000 */
[----:B------:R-:W-:Y:S01]  /*08c0*/  ELECT P0, URZ, PT ;  /* 0x0000000000ff782f */ /* 0x000fe20003800000 */
[----:B--2---:R-:W-:Y:S02]  /*08d0*/  ULEA UR6, UR4, UR6, 0x18 ;  /* 0x0000000604067291 */ /* 0x004fe4000f8ec0ff */
[----:B------:R-:W-:-:S04]  /*08e0*/  UIADD3 UR4, UPT, UPT, -UR5, 0x100000, URZ ;  /* 0x0010000005047890 */ /* 0x000fc8000fffe1ff */
[----:B------:R-:W-:Y:S02]  /*08f0*/  USHF.L.U32 UR5, UR4, 0xb, URZ ;  /* 0x0000000b04057899 */ /* 0x000fe400080006ff */
[----:B------:R-:W-:Y:S01]  /*0900*/  USHF.L.U32 UR4, UR4, 0x1, URZ ;  /* 0x0000000104047899 */ /* 0x000fe200080006ff */
[----:B------:R-:W2:Y:S11]  /*0910*/  FENCE.VIEW.ASYNC.S ;  /* 0x00000000000073c6 */ /* 0x000eb60000000000 */
[----:B--2---:R4:W2:Y:S01]  /*0920*/  SYNCS.EXCH.64 URZ, [UR6+0x90], UR4 ;  /* 0x0000900406ff75b2 */ /* 0x0048a20008000100 */
[----:B------:R4:W3:Y:S02]  /*0930*/  SYNCS.EXCH.64 URZ, [UR6+0x98], UR4 ;  /* 0x0000980406ff75b2 */ /* 0x0008e40008000100 */
[----:B----4-:R-:W-:Y:S01]  /*0940*/  NOP ;  /* 0x0000000000007918 */ /* 0x010fe20000000000 */
.L_x_11:
[----:B------:R-:W4:Y:S01]  /*0950*/  SHFL.IDX PT, R2, R60, RZ, 0x1f ;  /* 0x00001fff3c027589 */ /* 0x000f2200000e0000 */
[----:B------:R-:W-:Y:S01]  /*0960*/  NOP ;  /* 0x0000000000007918 */ /* 0x000fe20000000000 */
[----:B----4-:R-:W-:-:S13]  /*0970*/  ISETP.NE.AND P0, PT, R2, 0x4, PT ;  /* 0x000000040200780c */ /* 0x010fda0003f05270 */
[----:B------:R-:W-:Y:S05]  /*0980*/  @P0 BRA `(.L_x_12) ;  /* 0x0000000000440947 */ /* 0x000fea0003800000 */
[----:B--23--:R-:W2:Y:S01]  /*0990*/  S2UR UR6, SR_CgaCtaId ;  /* 0x00000000000679c3 */ /* 0x00cea20000008800 */
[----:B------:R-:W-:Y:S01]  /*09a0*/  UMOV UR4, 0x100 ;  /* 0x0000010000047882 */ /* 0x000fe20000000000 */
[----:B------:R-:W-:Y:S01]  /*09b0*/  UMOV UR5, 0x400 ;  /* 0x0000040000057882 */ /* 0x000fe20000000000 */
[----:B------:R-:W-:Y:S01]  /*09c0*/  USEL UR4, UR4, 0xe0, UP2 ;  /* 0x000000e004047887 */ /* 0x000fe20009000000 */
[----:B------:R-:W-:Y:S01]  /*09d0*/  UMOV UR8, 0x1 ;  /* 0x0000000100087882 */ /* 0x000fe20000000000 */
[----:B------:R-:W-:Y:S01]  /*09e0*/  ELECT P0, URZ, PT ;  /* 0x0000000000ff782f */ /* 0x000fe20003800000 */
[----:B------:R-:W-:-:S04]  /*09f0*/  UIADD3 UR8, UPT, UPT, -UR8, 0x100000, URZ ;  /* 0x0010000008087890 */ /* 0x000fc8000fffe1ff */
[----:B------:R-:W-:Y:S02]  /*0a00*/  USHF.L.U32 UR9, UR8, 0xb, URZ ;  /* 0x0000000b08097899 */ /* 0x000fe400080006ff */
[----:B------:R-:W-:Y:S02]  /*0a10*/  USHF.L.U32 UR8, UR8, 0x1, URZ ;  /* 0x0000000108087899 */ /* 0x000fe400080006ff */
[----:B--2---:R-:W-:Y:S02]  /*0a20*/  ULEA UR6, UR6, UR5, 0x18 ;  /* 0x0000000506067291 */ /* 0x004fe4000f8ec0ff */
[----:B------:R-:W-:-:S04]  /*0a30*/  UIADD3 UR4, UPT, UPT, -UR4, 0x100000, URZ ;  /* 0x0010000004047890 */ /* 0x000fc8000fffe1ff */
[----:B------:R-:W-:Y:S02]  /*0a40*/  USHF.L.U32 UR5, UR4, 0xb, URZ ;  /* 0x0000000b04057899 */ /* 0x000fe400080006ff */
[----:B------:R-:W-:Y:S01]  /*0a50*/  USHF.L.U32 UR4, UR4, 0x1, URZ ;  /* 0x0000000104047899 */ /* 0x000fe200080006ff */
[----:B------:R-:W2:Y:S03]  /*0a60*/  FENCE.VIEW.ASYNC.S ;  /* 0x00000000000073c6 */ /* 0x000ea60000000000 */
[----:B--2---:R4:W2:Y:S08]  /*0a70*/  SYNCS.EXCH.64 URZ, [UR6+0xa0], UR8 ;  /* 0x0000a00806ff75b2 */ /* 0x0048b00008000100 */
[----:B------:R4:W3:Y:S02]  /*0a80*/  SYNCS.EXCH.64 URZ, [UR6+0xa8], UR4 ;  /* 0x0000a80406ff75b2 */ /* 0x0008e40008000100 */
[----:B----4-:R-:W-:Y:S01]  /*0a90*/  NOP ;  /* 0x0000000000007918 */ /* 0x010fe20000000000 */
.L_x_12:
[----:B------:R-:W4:Y:S01]  /*0aa0*/  SHFL.IDX PT, R2, R60, RZ, 0x1f ;  /* 0x00001fff3c027589 */ /* 0x000f2200000e0000 */
[----:B------:R-:W1:Y:S01]  /*0ab0*/  S2UR UR29, SR_CTAID.X ;  /* 0x00000000001d79c3 */ /* 0x000e620000002500 */
[----:B------:R-:W-:-:S07]  /*0ac0*/  NOP ;  /* 0x0000000000007918 */ /* 0x000fce0000000000 */
[----:B------:R-:W1:Y:S01]  /*0ad0*/  S2UR UR22, SR_CTAID.Y ;  /* 0x00000000001679c3 */ /* 0x000e620000002600 */
[----:B----4-:R-:W-:-:S13]  /*0ae0*/  ISETP.NE.AND P0, PT, R2, 0x5, PT ;  /* 0x000000050200780c */ /* 0x010fda0003f05270 */
[----:B-1----:R-:W-:Y:S05]  /*0af0*/  @P0 BRA `(.L_x_13) ;  /* 0x0000000000480947 */ /* 0x002fea0003800000 */
[----:B--23--:R-:W1:Y:S01]  /*0b00*/  S2UR UR4, SR_CgaCtaId ;  /* 0x00000000000479c3 */ /* 0x00ce620000008800 */
        /* <DEDUP_REMOVED lines=10> */
[----:B-1----:R-:W-:Y:S01]  /*0bb0*/  ULEA UR4, UR4, UR5, 0x18 ;  /* 0x0000000504047291 */ /* 0x002fe2000f8ec0ff */
[----:B------:R-:W1:Y:S11]  /*0bc0*/  FENCE.VIEW.ASYNC.S ;  /* 0x00000000000073c6 */ /* 0x000e760000000000 */
[----:B-1----:R1:W4:Y:S01]  /*0bd0*/  SYNCS.EXCH.64 URZ, [UR4+0xb0], UR8 ;  /* 0x0000b00804ff75b2 */ /* 0x0023220008000100 */
[----:B------:R1:W2:Y:S01]  /*0be0*/  SYNCS.EXCH.64 URZ, [UR4+0xc0], UR6 ;  /* 0x0000c00604ff75b2 */ /* 0x0002a20008000100 */
[----:B------:R1:W3:Y:S01]  /*0bf0*/  SYNCS.EXCH.64 URZ, [UR4+0xb8], UR8 ;  /* 0x0000b80804ff75b2 */ /* 0x0002e20008000100 */
[----:B------:R1:W1:Y:S01]  /*0c00*/  SYNCS.EXCH.64 URZ, [UR4+0xc8], UR6 ;  /* 0x0000c80604ff75b2 */ /* 0x0002620008000100 */
[----:B------:R-:W-:Y:S01]  /*0c10*/  NOP ;  /* 0x0000000000007918 */ /* 0x000fe20000000000 */
.L_x_13:
[----:B------:R-:W-:-:S05]  /*0c20*/  CS2R.32 R53, SR_CgaSize ;  /* 0x0000000000357805 */ /* 0x000fca0000008a00 */
[----:B------:R-:W-:-:S05]  /*0c30*/  IMAD R53, R53, -0xa0, RZ ;  /* 0xffffff6035357824 */ /* 0x000fca00078e02ff */
[----:B------:R-:W-:-:S14]  /*0c40*/  R2UR UR5, R53 ;  /* 0x00000000350572ca */ /* 0x000fdc00000e0000 */
[----:B------:R-:W4:Y:S01]  /*0c50*/  LDCU UR5, c[0x0][UR5+0x2b0] ;  /* 0x00005600050577ac */ /* 0x000f220008000800 */
[----:B------:R-:W-:Y:S02]  /*0c60*/  I2FP.F32.U32 R53, UR29 ;  /* 0x0000001d00357c45 */ /* 0x000fe40008201000 */
[----:B------:R-:W-:-:S05]  /*0c70*/  CS2R.32 R3, SR_CgaSize ;  /* 0x0000000000037805 */ /* 0x000fca0000008a00 */
[----:B------:R-:W-:-:S06]  /*0c80*/  IMAD R3, R3, -0xa0, RZ ;  /* 0xffffff6003037824 */ /* 0x000fcc00078e02ff */
[----:B------:R-:W4:Y:S01]  /*0c90*/  LDC R3, c[0x0][R3+0x2a0] ;  /* 0x0000a80003037b82 */ /* 0x000f220000000800 */
[----:B------:R-:W-:Y:S02]  /*0ca0*/  I2FP.F32.U32 R52, UR22 ;  /* 0x0000001600347c45 */ /* 0x000fe40008201000 */
[----:B------:R-:W-:-:S05]  /*0cb0*/  CS2R.32 R16, SR_CgaSize ;  /* 0x0000000000107805 */ /* 0x000fca0000008a00 */
[----:B------:R-:W-:-:S05]  /*0cc0*/  IMAD R16, R16, -0xa0, RZ ;  /* 0xffffff6010107824 */ /* 0x000fca00078e02ff */
[----:B-123--:R-:W-:-:S14]  /*0cd0*/  R2UR UR4, R16 ;  /* 0x00000000100472ca */ /* 0x00efdc00000e0000 */
[----:B------:R-:W1:Y:S01]  /*0ce0*/  LDCU UR4, c[0x0][UR4+0x2b4] ;  /* 0x00005680040477ac */ /* 0x000e620008000800 */
[----:B------:R-:W-:Y:S01]  /*0cf0*/  NOP ;  /* 0x0000000000007918 */ /* 0x000fe20000000000 */
[----:B------:R-:W2:Y:S01]  /*0d00*/  S2R R16, SR_CTAID.Z ;  /* 0x0000000000107919 */ /* 0x000ea20000002700 */
[----:B------:R-:W3:Y:S01]  /*0d10*/  LDCU UR18, c[0x0][0xc24] ;  /* 0x00018480ff1277ac */ /* 0x000ee20008000800 */
[----:B------:R-:W-:-:S05]  /*0d20*/  CS2R.32 R2, SR_CgaSize ;  /* 0x0000000000027805 */ /* 0x000fca0000008a00 */
[----:B------:R-:W-:-:S06]  /*0d30*/  IMAD R2, R2, -0xa0, RZ ;  /* 0xffffff6002027824 */ /* 0x000fcc00078e02ff */
[----:B------:R-:W2:Y:S01]  /*0d40*/  LDC R2, c[0x0][R2+0x2a4] ;  /* 0x0000a90002027b82 */ /* 0x000ea20000000800 */
[----:B----4-:R-:W-:Y:S01]  /*0d50*/  FMUL R53, R53, UR5 ;  /* 0x0000000535357c20 */ /* 0x010fe20008400000 */
[----:B-1----:R-:W-:-:S05]  /*0d60*/  FMUL R52, R52, UR4 ;  /* 0x0000000434347c20 */ /* 0x002fca0008400000 */
[----:B------:R-:W1:Y:S01]  /*0d70*/  F2I.U32.TRUNC.NTZ R53, R53 ;  /* 0x0000003500357305 */ /* 0x000e62000020f000 */
[----:B---3--:R-:W-:-:S07]  /*0d80*/  UISETP.GE.AND UP0, UPT, UR18, 0x1, UPT ;  /* 0x000000011200788c */ /* 0x008fce000bf06270 */
[----:B------:R-:W3:Y:S01]  /*0d90*/  F2I.U32.TRUNC.NTZ R52, R52 ;  /* 0x0000003400347305 */ /* 0x000ee2000020f000 */
[----:B-1----:R-:W-:-:S05]  /*0da0*/  IADD3 R53, PT, PT, -R53, RZ, RZ ;  /* 0x000000ff35357210 */ /* 0x002fca0007ffe1ff */
[----:B------:R-:W-:Y:S01]  /*0db0*/  IMAD R53, R3, R53, UR29 ;  /* 0x0000001d03357e24 */ /* 0x000fe2000f8e0235 */
[----:B---3--:R-:W-:-:S05]  /*0dc0*/  IADD3 R52, PT, PT, -R52, RZ, RZ ;  /* 0x000000ff34347210 */ /* 0x008fca0007ffe1ff */
[----:B--2---:R-:W-:Y:S01]  /*0dd0*/  IMAD R52, R2, R52, UR22 ;  /* 0x0000001602347e24 */ /* 0x004fe2000f8e0234 */
[----:B------:R-:W-:Y:S06]  /*0de0*/  BAR.SYNC.DEFER_BLOCKING 0x0 ;  /* 0x0000000000007b1d */ /* 0x000fec0000010000 */
[----:B------:R-:W-:Y:S05]  /*0df0*/  BRA.U !UP0, `(.L_x_14) ;  /* 0x0000000108d47547 */ /* 0x000fea000b800000 */
[----:B------:R-:W1:Y:S01]  /*0e00*/  LDCU.128 UR24, c[0x0][0xc10] ;  /* 0x00018200ff1877ac */ /* 0x000e620008000c00 */
[----:B------:R-:W2:Y:S01]  /*0e10*/  LDCU UR14, c[0x0][0x370] ;  /* 0x00006e00ff0e77ac */ /* 0x000ea20008000800 */
[----:B------:R-:W3:Y:S01]  /*0e20*/  LDCU UR8, c[0x0][0x374] ;  /* 0x00006e80ff0877ac */ /* 0x000ee20008000800 */
[----:B------:R-:W4:Y:S01]  /*0e30*/  LDCU UR19, c[0x0][0xc0c] ;  /* 0x00018180ff1377ac */ /* 0x000f220008000800 */
[----:B------:R-:W4:Y:S01]  /*0e40*/  LDCU UR9, c[0x0][0xc20] ;  /* 0x00018400ff0977ac */ /* 0x000f220008000800 */
[----:B------:R-:W4:Y:S01]  /*0e50*/  LDCU.64 UR16, c[0x0][0xc28] ;  /* 0x00018500ff1077ac */ /* 0x000f220008000a00 */
[----:B-1----:R-:W-:Y:S02]  /*0e60*/  UISETP.NE.AND UP0, UPT, UR26, 0x1, UPT ;  /* 0x000000011a00788c */ /* 0x002fe4000bf05270 */
[----:B---3--:R-:W-:Y:S02]  /*0e70*/  UIMAD.WIDE.U32 UR4, UR8, UR27, URZ ;  /* 0x0000001b080472a5 */ /* 0x008fe4000f8e00ff */
[----:B--2---:R-:W-:-:S02]  /*0e80*/  UIMAD.WIDE.U32 UR6, UR14, UR24, URZ ;  /* 0x000000180e0672a5 */ /* 0x004fc4000f8e00ff */
[----:B----4-:R-:W-:Y:S02]  /*0e90*/  UISETP.NE.AND UP1, UPT, UR19, 0x1, UPT ;  /* 0x000000011300788c */ /* 0x010fe4000bf25270 */
[----:B------:R-:W-:Y:S01]  /*0ea0*/  UIMAD.WIDE.U32 UR10, UR22, UR27, URZ ;  /* 0x0000001b160a72a5 */ /* 0x000fe2000f8e00ff */
[----:B------:R-:W-:Y:S01]  /*0eb0*/  UMOV UR4, UR5 ;  /* 0x0000000500047c82 */ /* 0x000fe20008000000 */
[----:B------:R-:W-:Y:S02]  /*0ec0*/  UISETP.NE.AND UP3, UPT, UR18, 0x1, UPT ;  /* 0x000000011200788c */ /* 0x000fe4000bf65270 */
[----:B------:R-:W-:-:S03]  /*0ed0*/  @UP0 USHF.R.U32.HI UR8, URZ, UR9, UR4 ;  /* 0x00000009ff080299 */ /* 0x000fc60008011604 */
[----:B------:R-:W-:Y:S01]  /*0ee0*/  UMOV UR6, UR11 ;  /* 0x0000000b00067c82 */ /* 0x000fe20008000000 */
[----:B------:R-:W-:Y:S01]  /*0ef0*/  UMOV UR4, UR7 ;  /* 0x0000000700047c82 */ /* 0x000fe20008000000 */
[----:B------:R-:W-:Y:S02]  /*0f00*/  USHF.R.U32.HI UR10, URZ, UR9, UR6 ;  /* 0x00000009ff0a7299 */ /* 0x000fe40008011606 */
[----:B------:R-:W-:Y:S02]  /*0f10*/  @UP1 USHF.R.U32.HI UR14, URZ, UR25, UR4 ;  /* 0x00000019ff0e1299 */ /* 0x000fe40008011604 */
[----:B------:R-:W-:Y:S02]  /*0f20*/  UIMAD.WIDE.U32 UR4, UR8, UR16, URZ ;  /* 0x00000010080472a5 */ /* 0x000fe4000f8e00ff */
[----:B------:R-:W-:Y:S02]  /*0f30*/  UIMAD.WIDE.U32 UR12, UR29, UR24, URZ ;  /* 0x000000181d0c72a5 */ /* 0x000fe4000f8e00ff */
[----:B------:R-:W-:-:S03]  /*0f40*/  UIMAD.WIDE.U32 UR6, UR14, UR16, URZ ;  /* 0x000000100e0672a5 */ /* 0x000fc6000f8e00ff */
[----:B------:R-:W-:Y:S02]  /*0f50*/  UMOV UR4, UR5 ;  /* 0x0000000500047c82 */ /* 0x000fe40008000000 */
[----:B------:R-:W-:Y:S01]  /*0f60*/  @UP3 USHF.R.U32.HI UR8, URZ, UR17, UR4 ;  /* 0x00000011ff083299 */ /* 0x000fe20008011604 */
[----:B------:R-:W-:Y:S02]  /*0f70*/  UMOV UR9, UR13 ;  /* 0x0000000d00097c82 */ /* 0x000fe40008000000 */
[----:B------:R-:W-:Y:S01]  /*0f80*/  UMOV UR4, UR7 ;  /* 0x0000000700047c82 */ /* 0x000fe20008000000 */
[----:B------:R-:W-:Y:S02]  /*0f90*/  USHF.R.U32.HI UR25, URZ, UR25, UR9 ;  /* 0x00000019ff197299 */ /* 0x000fe40008011609 */
[----:B------:R-:W-:Y:S02]  /*0fa0*/  @UP3 USHF.R.U32.HI UR14, URZ, UR17, UR4 ;  /* 0x00000011ff0e3299 */ /* 0x000fe40008011604 */
[----:B------:R-:W-:-:S02]  /*0fb0*/  USEL UR9, UR22, UR10, !UP0 ;  /* 0x0000000a16097287 */ /* 0x000fc4000c000000 */
[----:B------:R-:W-:Y:S02]  /*0fc0*/  UIMAD UR4, UR8, UR18, URZ ;  /* 0x00000012080472a4 */ /* 0x000fe4000f8e02ff */
[----:B------:R-:W-:Y:S02]  /*0fd0*/  USEL UR6, UR29, UR25, !UP1 ;  /* 0x000000191d067287 */ /* 0x000fe4000c800000 */
[----:B------:R-:W-:Y:S02]  /*0fe0*/  UISETP.GE.AND UP0, UPT, UR9, UR4, UPT ;  /* 0x000000040900728c */ /* 0x000fe4000bf06270 */
[----:B------:R-:W-:Y:S02]  /*0ff0*/  UIMAD.WIDE.U32 UR4, UR9, UR16, URZ ;  /* 0x00000010090472a5 */ /* 0x000fe4000f8e00ff */
[----:B------:R-:W-:Y:S02]  /*1000*/  UIMAD UR7, UR14, UR18, URZ ;  /* 0x000000120e0772a4 */ /* 0x000fe4000f8e02ff */
[----:B------:R-:W-:-:S02]  /*1010*/  UIMAD.WIDE.U32 UR10, UR6, UR16, URZ ;  /* 0x00000010060a72a5 */ /* 0x000fc4000f8e00ff */
[----:B------:R-:W-:Y:S01]  /*1020*/  UISETP.GE.OR UP0, UPT, UR6, UR7, UP0 ;  /* 0x000000070600728c */ /* 0x000fe20008706670 */
[----:B------:R-:W-:Y:S01]  /*1030*/  UMOV UR4, UR5 ;  /* 0x0000000500047c82 */ /* 0x000fe20008000000 */
[----:B------:R-:W-:Y:S02]  /*1040*/  UIADD3 UR8, UPT, UPT, -UR9, URZ, URZ ;  /* 0x000000ff09087290 */ /* 0x000fe4000fffe1ff */
[----:B------:R-:W-:Y:S02]  /*1050*/  USHF.R.U32.HI UR4, URZ, UR17, UR4 ;  /* 0x00000011ff047299 */ /* 0x000fe40008011604 */
[----:B------:R-:W-:Y:S02]  /*1060*/  UIMAD UR22, UR26, UR8, UR22 ;  /* 0x000000081a1672a4 */ /* 0x000fe4000f8e0216 */
[----:B------:R-:W-:Y:S02]  /*1070*/  USEL UR7, UR9, UR4, !UP3 ;  /* 0x0000000409077287 */ /* 0x000fe4000d800000 */
[----:B------:R-:W-:Y:S01]  /*1080*/  UIADD3 UR10, UPT, UPT, -UR6, URZ, URZ ;  /* 0x000000ff060a7290 */ /* 0x000fe2000fffe1ff */
[----:B------:R-:W-:-:S02]  /*1090*/  @!UP0 UMOV UR4, UR11 ;  /* 0x0000000b00048c82 */ /* 0x000fc40008000000 */
[----:B------:R-:W-:Y:S02]  /*10a0*/  @!UP0 USHF.R.U32.HI UR5, URZ, UR17, UR4 ;  /* 0x00000011ff058299 */ /* 0x000fe40008011604 */
[----:B------:R-:W-:Y:S02]  /*10b0*/  UIADD3 UR4, UPT, UPT, -UR7, URZ, URZ ;  /* 0x000000ff07047290 */ /* 0x000fe4000fffe1ff */
[----:B------:R-:W-:Y:S02]  /*10c0*/  @!UP0 USEL UR5, UR6, UR5, !UP3 ;  /* 0x0000000506058287 */ /* 0x000fe4000d800000 */
[----:B------:R-:W-:Y:S02]  /*10d0*/  UIMAD UR8, UR18, UR4, UR9 ;  /* 0x00000004120872a4 */ /* 0x000fe4000f8e0209 */
[----:B------:R-:W-:Y:S02]  /*10e0*/  @!UP0 UIADD3 UR4, UPT, UPT, UR7, -UR5, URZ ;  /* 0x8000000507048290 */ /* 0x000fe4000fffe0ff */
[----:B------:R-:W-:-:S02]  /*10f0*/  @!UP0 UIMAD UR8, UR8, UR14, UR5 ;  /* 0x0000000e080882a4 */ /* 0x000fc4000f8e0205 */
[----:B------:R-:W-:Y:S02]  /*1100*/  @!UP0 UIMAD UR9, UR4, UR18, UR6 ;  /* 0x00000012040982a4 */ /* 0x000fe4000f8e0206 */
[----:B------:R-:W-:Y:S02]  /*1110*/  UIMAD UR4, UR19, UR10, UR29 ;  /* 0x0000000a130472a4 */ /* 0x000fe4000f8e021d */
[----:B------:R-:W-:Y:S01]  /*1120*/  UIMAD UR22, UR9, UR26, UR22 ;  /* 0x0000001a091672a4 */ /* 0x000fe2000f8e0216 */
[----:B------:R-:W-:Y:S02]  /*1130*/  @!UP0 UMOV UR6, UR8 ;  /* 0x0000000800068c82 */ /* 0x000fe40008000000 */
[----:B------:R-:W-:-:S12]  /*1140*/  UIMAD UR29, UR6, UR19, UR4 ;  /* 0x00000013061d72a4 */ /* 0x000fd8000f8e0204 */
.L_x_14:
[----:B------:R-:W1:Y:S02]  /*1150*/  LDCU UR4, c[0x0][0xc30] ;  /* 0x00018600ff0477ac */ /* 0x000e640008000800 */
[----:B-1----:R-:W-:-:S09]  /*1160*/  UISETP.NE.AND UP0, UPT, UR4, 0x1, UPT ;  /* 0x000000010400788c */ /* 0x002fd2000bf05270 */
[----:B------:R-:W-:Y:S05]  /*1170*/  BRA.U UP0, `(.L_x_15) ;  /* 0x0000000100447547 */ /* 0x000fea000b800000 */
[----:B------:R-:W1:Y:S01]  /*1180*/  LDCU.128 UR8, c[0x0][0xc10] ;  /* 0x00018200ff0877ac */ /* 0x000e620008000c00 */
[----:B------:R-:W2:Y:S01]  /*1190*/  LDCU UR12, c[0x0][0xc0c] ;  /* 0x00018180ff0c77ac */ /* 0x000ea20008000800 */
[----:B------:R-:W3:Y:S01]  /*11a0*/  LDCU UR13, c[0x0][0xc20] ;  /* 0x00018400ff0d77ac */ /* 0x000ee20008000800 */
[----:B-1----:R-:W-:Y:S02]  /*11b0*/  UIMAD.WIDE.U32 UR6, UR29, UR8, URZ ;  /* 0x000000081d0672a5 */ /* 0x002fe4000f8e00ff */
[----:B------:R-:W-:Y:S02]  /*11c0*/  UIMAD.WIDE.U32 UR4, UR22, UR11, URZ ;  /* 0x0000000b160472a5 */ /* 0x000fe4000f8e00ff */
[----:B--2---:R-:W-:Y:S02]  /*11d0*/  UISETP.NE.AND UP1, UPT, UR12, 0x1, UPT ;  /* 0x000000010c00788c */ /* 0x004fe4000bf25270 */
[----:B------:R-:W-:Y:S01]  /*11e0*/  UISETP.NE.AND UP0, UPT, UR10, 0x1, UPT ;  /* 0x000000010a00788c */ /* 0x000fe2000bf05270 */
[----:B------:R-:W-:-:S02]  /*11f0*/  UMOV UR6, UR7 ;  /* 0x0000000700067c82 */ /* 0x000fc40008000000 */
[----:B------:R-:W-:Y:S01]  /*1200*/  UMOV UR4, UR5 ;  /* 0x0000000500047c82 */ /* 0x000fe20008000000 */
[----:B------:R-:W-:Y:S02]  /*1210*/  USHF.R.U32.HI UR6, URZ, UR9, UR6 ;  /* 0x00000009ff067299 */ /* 0x000fe40008011606 */
[----:B---3--:R-:W-:Y:S02]  /*1220*/  USHF.R.U32.HI UR4, URZ, UR13, UR4 ;  /* 0x0000000dff047299 */ /* 0x008fe40008011604 */
[----:B------:R-:W-:Y:S02]  /*1230*/  USEL UR5, UR29, UR6, !UP1 ;  /* 0x000000061d057287 */ /* 0x000fe4000c800000 */
[----:B------:R-:W-:-:S04]  /*1240*/  USEL UR4, UR22, UR4, !UP0 ;  /* 0x0000000416047287 */ /* 0x000fc8000c000000 */
[----:B------:R-:W-:Y:S02]  /*1250*/  UIADD3 UR6, UPT, UPT, UR5, -UR4, URZ ;  /* 0x8000000405067290 */ /* 0x000fe4000fffe0ff */
[----:B------:R-:W-:Y:S02]  /*1260*/  UIADD3 UR4, UPT, UPT, -UR5, UR4, URZ ;  /* 0x0000000405047290 */ /* 0x000fe4000fffe1ff */
[----:B------:R-:W-:Y:S02]  /*1270*/  UIMAD UR22, UR6, UR10, UR22 ;  /* 0x0000000a061672a4 */ /* 0x000fe4000f8e0216 */
[----:B------:R-:W-:-:S12]  /*1280*/  UIMAD UR29, UR4, UR12, UR29 ;  /* 0x0000000c041d72a4 */ /* 0x000fd8000f8e021d */
.L_x_15:
[----:B------:R-:W-:Y:S01]  /*1290*/  BAR.SYNC.DEFER_BLOCKING 0x0 ;  /* 0x0000000000007b1d */ /* 0x000fe20000010000 */
[----:B------:R-:W-:Y:S01]  /*12a0*/  UISETP.NE.AND UP0, UPT, UR15, 0x2, UPT ;  /* 0x000000020f00788c */ /* 0x000fe2000bf05270 */
[----:B------:R-:W-:Y:S02]  /*12b0*/  ISETP.NE.OR P2, PT, R0, 0x2, !P2 ;  /* 0x000000020000780c */ /* 0x000fe40005745670 */
[----:B------:R-:W-:Y:S02]  /*12c0*/  LOP3.LUT R0, R58, 0x1f, RZ, 0xc0, !PT ;  /* 0x0000001f3a007812 */ /* 0x000fe400078ec0ff */
[----:B------:R-:W1:Y:S04]  /*12d0*/  LDCU UR39, c[0x0][0xc24] ;  /* 0x00018480ff2777ac */ /* 0x000e680008000800 */
[----:B------:R-:W-:Y:S05]  /*12e0*/  BRA.U UP0, `(.L_x_16) ;  /* 0x00000021000c7547 */ /* 0x000fea000b800000 */
[----:B------:R-:W2:Y:S01]  /*12f0*/  LDCU UR7, c[0x0][0x394] ;  /* 0x00007280ff0777ac */ /* 0x000ea20008000800 */
[----:B------:R-:W-:Y:S01]  /*1300*/  PLOP3.LUT P1, PT, PT, PT, UP2, 0x80, 0x8 ;  /* 0x000000000008781c */ /* 0x000fe20003f2f028 */
[----:B------:R-:W-:Y:S01]  /*1310*/  IMAD.MOV.U32 R2, RZ, RZ, RZ ;  /* 0x000000ffff027224 */ /* 0x000fe200078e00ff */
[----:B------:R-:W-:Y:S01]  /*1320*/  ISETP.EQ.OR P3, PT, R0, RZ, P2 ;  /* 0x000000ff0000720c */ /* 0x000fe20001762670 */
[----:B------:R-:W3:Y:S01]  /*1330*/  LDCU UR6, c[0x0][0x5d8] ;  /* 0x0000bb00ff0677ac */ /* 0x000ee20008000800 */
[----:B------:R-:W-:Y:S01]  /*1340*/  PLOP3.LUT P1, PT, P1, PT, PT, 0x8, 0x80 ;  /* 0x000000000080781c */ /* 0x000fe20000f2e170 */
[----:B------:R-:W4:Y:S01]  /*1350*/  LDCU UR68, c[0x0][0x370] ;  /* 0x00006e00ff4477ac */ /* 0x000f220008000800 */
[----:B------:R-:W1:Y:S01]  /*1360*/  LDCU.64 UR60, c[0x0][0x348] ;  /* 0x00006900ff3c77ac */ /* 0x000e620008000a00 */
[----:B------:R-:W1:Y:S01]  /*1370*/  LDCU UR67, c[0x0][0x374] ;  /* 0x00006e80ff4377ac */ /* 0x000e620008000800 */
[----:B--2---:R-:W-:Y:S02]  /*1380*/  UIADD3 UR5, UPT, UPT, UR7, 0x3f, URZ ;  /* 0x0000003f07057890 */ /* 0x004fe4000fffe0ff */
[----:B---3--:R-:W-:-:S02]  /*1390*/  UIADD3 UR6, UPT, UPT, UR6, 0x3f, URZ ;  /* 0x0000003f06067890 */ /* 0x008fc4000fffe0ff */
[----:B------:R-:W-:Y:S02]  /*13a0*/  USHF.R.S32.HI UR4, URZ, 0x1f, UR5 ;  /* 0x0000001fff047899 */ /* 0x000fe40008011405 */
[----:B------:R-:W-:Y:S02]  /*13b0*/  UIADD3 UR72, UPT, UPT, UR7, 0x7e, URZ ;  /* 0x0000007e07487890 */ /* 0x000fe4000fffe0ff */
[----:B------:R-:W-:Y:S02]  /*13c0*/  ULEA.HI UR4, UR4, UR5, URZ, 0x6 ;  /* 0x0000000504047291 */ /* 0x000fe4000f8f30ff */
[----:B------:R-:W-:Y:S02]  /*13d0*/  UIADD3 UR5, UPT, UPT, UR7, -0x1, URZ ;  /* 0xffffffff07057890 */ /* 0x000fe4000fffe0ff */
[----:B------:R-:W-:Y:S02]  /*13e0*/  USHF.R.S32.HI UR70, URZ, 0x6, UR4 ;  /* 0x00000006ff467899 */ /* 0x000fe40008011404 */
[----:B------:R-:W-:-:S02]  /*13f0*/  UISETP.GE.U32.AND UP1, UPT, UR5, -0x7f, UPT ;  /* 0xffffff810500788c */ /* 0x000fc4000bf26070 */
[----:B------:R-:W-:Y:S02]  /*1400*/  UISETP.LT.U32.AND UP0, UPT, UR70, 0x6, UPT ;  /* 0x000000064600788c */ /* 0x000fe4000bf01070 */
[----:B------:R-:W-:Y:S02]  /*1410*/  USHF.R.S32.HI UR4, URZ, 0x1f, UR6 ;  /* 0x0000001fff047899 */ /* 0x000fe40008011406 */
[----:B------:R-:W-:Y:S02]  /*1420*/  USEL UR69, UR70, 0x6, UP0 ;  /* 0x0000000646457887 */ /* 0x000fe40008000000 */
[----:B------:R-:W-:Y:S02]  /*1430*/  ULEA.HI UR4, UR4, UR6, URZ, 0x6 ;  /* 0x0000000604047291 */ /* 0x000fe4000f8f30ff */
[----:B------:R-:W-:Y:S02]  /*1440*/  UIADD3 UR58, UPT, UPT, UR69, -0x1, URZ ;  /* 0xffffffff453a7890 */ /* 0x000fe4000fffe0ff */
[----:B------:R-:W-:-:S02]  /*1450*/  @UP1 UIADD3 UR58, UPT, UPT, UR69, URZ, URZ ;  /* 0x000000ff453a1290 */ /* 0x000fc4000fffe0ff */
[----:B------:R-:W-:Y:S02]  /*1460*/  USHF.R.S32.HI UR66, URZ, 0x6, UR4 ;  /* 0x00000006ff427899 */ /* 0x000fe40008011404 */
[----:B------:R-:W-:Y:S02]  /*1470*/  UIADD3 UR71, UPT, UPT, UR70, -UR69, URZ ;  /* 0x8000004546477290 */ /* 0x000fe4000fffe0ff */
[----:B------:R-:W-:Y:S01]  /*1480*/  UIADD3 UR58, UPT, UPT, UR58, 0x1, URZ ;  /* 0x000000013a3a7890 */ /* 0x000fe2000fffe0ff */
[----:B------:R-:W-:Y:S01]  /*1490*/  UMOV UR35, 0x1 ;  /* 0x0000000100237882 */ /* 0x000fe20000000000 */
[----:B-1--4-:R-:W-:-:S10]  /*14a0*/  UMOV UR38, URZ ;  /* 0x000000ff00267c82 */ /* 0x012fd40008000000 */
.L_x_32:
[----:B------:R-:W-:Y:S01]  /*14b0*/  IMAD.U32 R4, RZ, RZ, UR66 ;  /* 0x00000042ff047e24 */ /* 0x000fe2000f8e00ff */
[----:B------:R-:W1:Y:S04]  /*14c0*/  LDCU UR63, c[0x0][0x5dc] ;  /* 0x0000bb80ff3f77ac */ /* 0x000e680008000800 */
[-C--:B------:R-:W-:Y:S01]  /*14d0*/  IABS R0, R4.reuse ;  /* 0x0000000400007213 */ /* 0x080fe20000000000 */
[----:B------:R-:W2:Y:S01]  /*14e0*/  LDCU UR62, c[0x0][0x5e0] ;  /* 0x0000bc00ff3e77ac */ /* 0x000ea20008000800 */
[----:B------:R-:W-:Y:S02]  /*14f0*/  IABS R4, R4 ;  /* 0x0000000400047213 */ /* 0x000fe40000000000 */
[----:B------:R-:W-:Y:S01]  /*1500*/  R2UR UR6, R0 ;  /* 0x00000000000672ca */ /* 0x000fe200000e0000 */
[----:B------:R-:W-:Y:S01]  /*1510*/  UMOV UR48, 0x400 ;  /* 0x0000040000307882 */ /* 0x000fe20000000000 */
[----:B------:R-:W-:Y:S01]  /*1520*/  USHF.L.U32 UR46, UR29, 0x6, URZ ;  /* 0x000000061d2e7899 */ /* 0x000fe200080006ff */
[----:B------:R-:W-:Y:S01]  /*1530*/  UMOV UR15, URZ ;  /* 0x000000ff000f7c82 */ /* 0x000fe20008000000 */
[----:B-1----:R-:W-:-:S09]  /*1540*/  IMAD.U32 R3, RZ, RZ, UR63 ;  /* 0x0000003fff037e24 */ /* 0x002fd2000f8e00ff */
[----:B------:R-:W1:Y:S08]  /*1550*/  I2F.RP R0, UR6 ;  /* 0x0000000600007d06 */ /* 0x000e700008209400 */
[----:B-1----:R-:W1:Y:S02]  /*1560*/  MUFU.RCP R0, R0 ;  /* 0x0000000000007308 */ /* 0x002e640000001000 */
[----:B-1----:R-:W-:-:S06]  /*1570*/  VIADD R0, R0, 0xffffffe ;  /* 0x0ffffffe00007836 */ /* 0x002fcc0000000000 */
[----:B------:R-:W1:Y:S02]  /*1580*/  F2I.FTZ.U32.TRUNC.NTZ R0, R0 ;  /* 0x0000000000007305 */ /* 0x000e64000021f000 */
[----:B-1----:R-:W-:Y:S02]  /*1590*/  R2UR UR5, R0 ;  /* 0x00000000000572ca */ /* 0x002fe400000e0000 */
[----:B------:R-:W-:Y:S01]  /*15a0*/  IABS R0, R3 ;  /* 0x0000000300007213 */ /* 0x000fe20000000000 */
[----:B------:R-:W-:-:S03]  /*15b0*/  IMAD.U32 R3, RZ, RZ, UR22 ;  /* 0x00000016ff037e24 */ /* 0x000fc6000f8e00ff */
[----:B------:R-:W-:Y:S01]  /*15c0*/  R2UR UR8, R0 ;  /* 0x00000000000872ca */ /* 0x000fe200000e0000 */
[----:B------:R-:W-:Y:S01]  /*15d0*/  IMAD.MOV R0, RZ, RZ, -R4 ;  /* 0x000000ffff007224 */ /* 0x000fe200078e0a04 */
[----:B------:R-:W-:-:S04]  /*15e0*/  IABS R3, R3 ;  /* 0x0000000300037213 */ /* 0x000fc80000000000 */
[----:B------:R-:W-:Y:S01]  /*15f0*/  R2UR UR9, R3 ;  /* 0x00000000030972ca */ /* 0x000fe200000e0000 */
[----:B------:R-:W-:-:S04]  /*1600*/  UIADD3 UR4, UPT, UPT, URZ, -UR5, URZ ;  /* 0x80000005ff047290 */ /* 0x000fc8000fffe0ff */
[----:B------:R-:W-:Y:S02]  /*1610*/  UIMAD UR7, UR4, UR6, URZ ;  /* 0x00000006040772a4 */ /* 0x000fe4000f8e02ff */
[----:B------:R-:W1:Y:S01]  /*1620*/  I2F.RP R3, UR8 ;  /* 0x0000000800037d06 */ /* 0x000e620008209400 */
[----:B------:R-:W-:Y:S02]  /*1630*/  UMOV UR4, URZ ;  /* 0x000000ff00047c82 */ /* 0x000fe40008000000 */
[----:B------:R-:W-:Y:S02]  /*1640*/  UIMAD.WIDE.U32 UR4, UR5, UR7, UR4 ;  /* 0x00000007050472a5 */ /* 0x000fe4000f8e0004 */
[----:B------:R-:W-:-:S05]  /*1650*/  R2UR UR7, R0 ;  /* 0x00000000000772ca */ /* 0x000fca00000e0000 */
[----:B------:R-:W-:Y:S02]  /*1660*/  UMOV UR4, UR5 ;  /* 0x0000000500047c82 */ /* 0x000fe40008000000 */
[----:B------:R-:W-:Y:S01]  /*1670*/  UIMAD.WIDE.U32 UR4, UR4, UR9, URZ ;  /* 0x00000009040472a5 */ /* 0x000fe2000f8e00ff */
[----:B-1----:R-:W1:Y:S06]  /*1680*/  MUFU.RCP R0, R3 ;  /* 0x0000000300007308 */ /* 0x002e6c0000001000 */
[----:B------:R-:W-:Y:S02]  /*1690*/  UMOV UR4, UR5 ;  /* 0x0000000500047c82 */ /* 0x000fe40008000000 */
[----:B------:R-:W-:-:S04]  /*16a0*/  UIMAD UR5, UR4, UR7, UR9 ;  /* 0x00000007040572a4 */ /* 0x000fc8000f8e0209 */
[----:B------:R-:W-:Y:S01]  /*16b0*/  UISETP.GT.U32.AND UP0, UPT, UR6, UR5, UPT ;  /* 0x000000050600728c */ /* 0x000fe2000bf04070 */
[----:B-1----:R-:W-:-:S10]  /*16c0*/  VIADD R0, R0, 0xffffffe ;  /* 0x0ffffffe00007836 */ /* 0x002fd40000000000 */
[----:B------:R-:W-:Y:S01]  /*16d0*/  @!UP0 UIADD3 UR5, UPT, UPT, UR5, -UR6, URZ ;  /* 0x8000000605058290 */ /* 0x000fe2000fffe0ff */
[----:B------:R-:W1:Y:S01]  /*16e0*/  F2I.FTZ.U32.TRUNC.NTZ R0, R0 ;  /* 0x0000000000007305 */ /* 0x000e62000021f000 */
[----:B------:R-:W-:Y:S02]  /*16f0*/  @!UP0 UIADD3 UR4, UPT, UPT, UR4, 0x1, URZ ;  /* 0x0000000104048890 */ /* 0x000fe4000fffe0ff */
[----:B------:R-:W-:Y:S02]  /*1700*/  UISETP.GE.U32.AND UP1, UPT, UR5, UR6, UPT ;  /* 0x000000060500728c */ /* 0x000fe4000bf26070 */
[----:B------:R-:W-:-:S04]  /*1710*/  ULOP3.LUT UR5, UR22, UR66, URZ, 0x3c, !UPT ;  /* 0x0000004216057292 */ /* 0x000fc8000f8e3cff */
[----:B------:R-:W-:-:S05]  /*1720*/  UISETP.GE.AND UP0, UPT, UR5, URZ, UPT ;  /* 0x000000ff0500728c */ /* 0x000fca000bf06270 */
[----:B------:R-:W-:Y:S01]  /*1730*/  @UP1 UIADD3 UR4, UPT, UPT, UR4, 0x1, URZ ;  /* 0x0000000104041890 */ /* 0x000fe2000fffe0ff */
[----:B-1----:R-:W-:Y:S01]  /*1740*/  R2UR UR5, R0 ;  /* 0x00000000000572ca */ /* 0x002fe200000e0000 */
[----:B------:R-:W-:Y:S01]  /*1750*/  UISETP.NE.AND UP1, UPT, UR66, URZ, UPT ;  /* 0x000000ff4200728c */ /* 0x000fe2000bf25270 */
[----:B--2---:R-:W-:-:S04]  /*1760*/  IMAD.U32 R0, RZ, RZ, UR62 ;  /* 0x0000003eff007e24 */ /* 0x004fc8000f8e00ff */
[----:B------:R-:W-:Y:S01]  /*1770*/  UMOV UR7, UR4 ;  /* 0x0000000400077c82 */ /* 0x000fe20008000000 */
[----:B------:R-:W-:Y:S01]  /*1780*/  IABS R0, R0 ;  /* 0x0000000000007213 */ /* 0x000fe20000000000 */
[----:B------:R-:W-:-:S03]  /*1790*/  @!UP0 UIADD3 UR7, UPT, UPT, -UR7, URZ, URZ ;  /* 0x000000ff07078290 */ /* 0x000fc6000fffe1ff */
[----:B------:R-:W-:Y:S01]  /*17a0*/  R2UR UR9, R0 ;  /* 0x00000000000972ca */ /* 0x000fe200000e0000 */
[----:B------:R-:W-:Y:S02]  /*17b0*/  @!UP1 ULOP3.LUT UR7, URZ, UR66, URZ, 0x33, !UPT ;  /* 0x00000042ff079292 */ /* 0x000fe4000f8e33ff */
[----:B------:R-:W-:-:S04]  /*17c0*/  UIADD3 UR4, UPT, UPT, URZ, -UR5, URZ ;  /* 0x80000005ff047290 */ /* 0x000fc8000fffe0ff */
[----:B------:R-:W-:Y:S01]  /*17d0*/  IMAD.U32 R3, RZ, RZ, UR7 ;  /* 0x00000007ff037e24 */ /* 0x000fe2000f8e00ff */
[----:B------:R-:W-:-:S03]  /*17e0*/  UIMAD UR6, UR4, UR8, URZ ;  /* 0x00000008040672a4 */ /* 0x000fc6000f8e02ff */
[----:B------:R-:W-:Y:S01]  /*17f0*/  UMOV UR4, URZ ;  /* 0x000000ff00047c82 */ /* 0x000fe20008000000 */
[----:B------:R-:W-:Y:S01]  /*1800*/  IABS R3, R3 ;  /* 0x0000000300037213 */ /* 0x000fe20000000000 */
[----:B------:R-:W-:Y:S01]  /*1810*/  UIMAD.WIDE.U32 UR4, UR5, UR6, UR4 ;  /* 0x00000006050472a5 */ /* 0x000fe2000f8e0004 */
[----:B------:R-:W1:Y:S02]  /*1820*/  I2F.RP R0, UR9 ;  /* 0x0000000900007d06 */ /* 0x000e640008209400 */
[----:B------:R-:W-:Y:S01]  /*1830*/  R2UR UR10, R3 ;  /* 0x00000000030a72ca */ /* 0x000fe200000e0000 */
[----:B------:R-:W-:-:S03]  /*1840*/  IMAD.U32 R3, RZ, RZ, UR35 ;  /* 0x00000023ff037e24 */ /* 0x000fc6000f8e00ff */
[----:B------:R-:W-:Y:S02]  /*1850*/  UMOV UR4, UR5 ;  /* 0x0000000500047c82 */ /* 0x000fe40008000000 */
[----:B------:R-:W-:-:S07]  /*1860*/  SHF.L.U32 R3, R3, 0x1f, RZ ;  /* 0x0000001f03037819 */ /* 0x000fce00000006ff */
[----:B------:R-:W-:Y:S01]  /*1870*/  UIMAD.WIDE.U32 UR4, UR4, UR10, URZ ;  /* 0x0000000a040472a5 */ /* 0x000fe2000f8e00ff */
[----:B-1----:R-:W1:Y:S06]  /*1880*/  MUFU.RCP R0, R0 ;  /* 0x0000000000007308 */ /* 0x002e6c0000001000 */
[----:B------:R-:W-:Y:S02]  /*1890*/  UMOV UR4, UR5 ;  /* 0x0000000500047c82 */ /* 0x000fe40008000000 */
[----:B------:R-:W-:-:S04]  /*18a0*/  UIADD3 UR5, UPT, UPT, -UR4, URZ, URZ ;  /* 0x000000ff04057290 */ /* 0x000fc8000fffe1ff */
[----:B------:R-:W-:-:S04]  /*18b0*/  UIMAD UR5, UR8, UR5, UR10 ;  /* 0x00000005080572a4 */ /* 0x000fc8000f8e020a */
[----:B------:R-:W-:Y:S01]  /*18c0*/  UISETP.GT.U32.AND UP0, UPT, UR8, UR5, UPT ;  /* 0x000000050800728c */ /* 0x000fe2000bf04070 */
[----:B-1----:R-:W-:-:S06]  /*18d0*/  VIADD R0, R0, 0xffffffe ;  /* 0x0ffffffe00007836 */ /* 0x002fcc0000000000 */
[----:B------:R-:W1:Y:S04]  /*18e0*/  F2I.FTZ.U32.TRUNC.NTZ R0, R0 ;  /* 0x0000000000007305 */ /* 0x000e68000021f000 */
[----:B------:R-:W-:Y:S02]  /*18f0*/  @!UP0 UIADD3 UR5, UPT, UPT, UR5, -UR8, URZ ;  /* 0x8000000805058290 */ /* 0x000fe4000fffe0ff */
[----:B------:R-:W-:Y:S02]  /*1900*/  @!UP0 UIADD3 UR4, UPT, UPT, UR4, 0x1, URZ ;  /* 0x0000000104048890 */ /* 0x000fe4000fffe0ff */
[----:B------:R-:W-:Y:S01]  /*1910*/  UISETP.GE.U32.AND UP1, UPT, UR5, UR8, UPT ;  /* 0x000000080500728c */ /* 0x000fe2000bf26070 */
[----:B------:R-:W2:Y:S01]  /*1920*/  S2UR UR8, SR_CgaCtaId ;  /* 0x00000000000879c3 */ /* 0x000ea20000008800 */
[----:B------:R-:W-:-:S04]  /*1930*/  ULOP3.LUT UR5, UR7, UR63, URZ, 0x3c, !UPT ;  /* 0x0000003f07057292 */ /* 0x000fc8000f8e3cff */
[----:B------:R-:W-:-:S03]  /*1940*/  UISETP.GE.AND UP0, UPT, UR5, URZ, UPT ;  /* 0x000000ff0500728c */ /* 0x000fc6000bf06270 */
[----:B-1----:R-:W-:Y:S02]  /*1950*/  R2UR UR5, R0 ;  /* 0x00000000000572ca */ /* 0x002fe400000e0000 */
[----:B------:R-:W-:Y:S02]  /*1960*/  @UP1 UIADD3 UR4, UPT, UPT, UR4, 0x1, URZ ;  /* 0x0000000104041890 */ /* 0x000fe4000fffe0ff */
[----:B------:R-:W-:-:S05]  /*1970*/  UISETP.NE.AND UP1, UPT, UR63, URZ, UPT ;  /* 0x000000ff3f00728c */ /* 0x000fca000bf25270 */
[----:B------:R-:W-:Y:S02]  /*1980*/  UMOV UR6, UR4 ;  /* 0x0000000400067c82 */ /* 0x000fe40008000000 */
[----:B------:R-:W-:Y:S02]  /*1990*/  @!UP0 UIADD3 UR6, UPT, UPT, -UR6, URZ, URZ ;  /* 0x000000ff06068290 */ /* 0x000fe4000fffe1ff */
[----:B------:R-:W-:Y:S02]  /*19a0*/  UIADD3 UR4, UPT, UPT, URZ, -UR5, URZ ;  /* 0x80000005ff047290 */ /* 0x000fe4000fffe0ff */
[----:B------:R-:W-:Y:S02]  /*19b0*/  @!UP1 ULOP3.LUT UR6, URZ, UR63, URZ, 0x33, !UPT ;  /* 0x0000003fff069292 */ /* 0x000fe4000f8e33ff */
[----:B--2---:R-:W-:-:S04]  /*19c0*/  ULEA UR48, UR8, UR48, 0x18 ;  /* 0x0000003008307291 */ /* 0x004fc8000f8ec0ff */
[----:B------:R-:W-:Y:S01]  /*19d0*/  ULEA UR8, UR38, UR48, 0x3 ;  /* 0x0000003026087291 */ /* 0x000fe2000f8e18ff */
[----:B------:R-:W-:-:S05]  /*19e0*/  IMAD.U32 R0, RZ, RZ, UR6 ;  /* 0x00000006ff007e24 */ /* 0x000fca000f8e00ff */
[----:B------:R-:W-:-:S03]  /*19f0*/  IABS R0, R0 ;  /* 0x0000000000007213 */ /* 0x000fc60000000000 */
[----:B------:R1:W2:Y:S01]  /*1a00*/  SYNCS.PHASECHK.TRANS64.TRYWAIT P0, [UR8+0x30], R3 ;  /* 0x00003003ff0075a7 */ /* 0x0002a20008001108 */
[----:B------:R-:W-:Y:S01]  /*1a10*/  R2UR UR10, R0 ;  /* 0x00000000000a72ca */ /* 0x000fe200000e0000 */
[----:B------:R-:W-:-:S03]  /*1a20*/  UIMAD UR8, UR4, UR9, URZ ;  /* 0x00000009040872a4 */ /* 0x000fc6000f8e02ff */
[----:B------:R-:W-:Y:S02]  /*1a30*/  UMOV UR4, URZ ;  /* 0x000000ff00047c82 */ /* 0x000fe40008000000 */
[----:B------:R-:W-:Y:S02]  /*1a40*/  UIMAD.WIDE.U32 UR4, UR5, UR8, UR4 ;  /* 0x00000008050472a5 */ /* 0x000fe4000f8e0004 */
[----:B------:R-:W-:-:S04]  /*1a50*/  UIADD3 UR8, UPT, UPT, -UR6, URZ, URZ ;  /* 0x000000ff06087290 */ /* 0x000fc8000fffe1ff */
[----:B------:R-:W-:Y:S01]  /*1a60*/  UIMAD UR63, UR63, UR8, UR7 ;  /* 0x000000083f3f72a4 */ /* 0x000fe2000f8e0207 */
[----:B------:R-:W-:Y:S02]  /*1a70*/  UMOV UR4, UR5 ;  /* 0x0000000500047c82 */ /* 0x000fe40008000000 */
[----:B------:R-:W-:-:S07]  /*1a80*/  UIMAD.WIDE.U32 UR4, UR4, UR10, URZ ;  /* 0x0000000a040472a5 */ /* 0x000fce000f8e00ff */
[----:B------:R-:W-:Y:S02]  /*1a90*/  UMOV UR4, UR5 ;  /* 0x0000000500047c82 */ /* 0x000fe40008000000 */
[----:B------:R-:W-:-:S04]  /*1aa0*/  UIADD3 UR5, UPT, UPT, -UR4, URZ, URZ ;  /* 0x000000ff04057290 */ /* 0x000fc8000fffe1ff */
[----:B------:R-:W-:-:S04]  /*1ab0*/  UIMAD UR5, UR9, UR5, UR10 ;  /* 0x00000005090572a4 */ /* 0x000fc8000f8e020a */
[----:B------:R-:W-:-:S11]  /*1ac0*/  UISETP.GT.U32.AND UP0, UPT, UR9, UR5, UPT ;  /* 0x000000050900728c */ /* 0x000fd6000bf04070 */
[----:B------:R-:W-:Y:S02]  /*1ad0*/  @!UP0 UIADD3 UR5, UPT, UPT, UR5, -UR9, URZ ;  /* 0x8000000905058290 */ /* 0x000fe4000fffe0ff */
[----:B------:R-:W-:Y:S02]  /*1ae0*/  @!UP0 UIADD3 UR4, UPT, UPT, UR4, 0x1, URZ ;  /* 0x0000000104048890 */ /* 0x000fe4000fffe0ff */
[----:B------:R-:W-:Y:S02]  /*1af0*/  UISETP.GE.U32.AND UP1, UPT, UR5, UR9, UPT ;  /* 0x000000090500728c */ /* 0x000fe4000bf26070 */
[----:B------:R-:W-:-:S04]  /*1b00*/  ULOP3.LUT UR5, UR6, UR62, URZ, 0x3c, !UPT ;  /* 0x0000003e06057292 */ /* 0x000fc8000f8e3cff */
[----:B------:R-:W-:-:S05]  /*1b10*/  UISETP.GE.AND UP0, UPT, UR5, URZ, UPT ;  /* 0x000000ff0500728c */ /* 0x000fca000bf06270 */
[----:B------:R-:W-:Y:S02]  /*1b20*/  @UP1 UIADD3 UR4, UPT, UPT, UR4, 0x1, URZ ;  /* 0x0000000104041890 */ /* 0x000fe4000fffe0ff */
[----:B------:R-:W-:-:S05]  /*1b30*/  UISETP.NE.AND UP1, UPT, UR62, URZ, UPT ;  /* 0x000000ff3e00728c */ /* 0x000fca000bf25270 */
[----:B------:R-:W-:Y:S01]  /*1b40*/  UMOV UR59, UR4 ;  /* 0x00000004003b7c82 */ /* 0x000fe20008000000 */
[----:B------:R-:W-:Y:S02]  /*1b50*/  UIADD3 UR4, UPT, UPT, -UR7, URZ, URZ ;  /* 0x000000ff07047290 */ /* 0x000fe4000fffe1ff */
[----:B------:R-:W-:Y:S02]  /*1b60*/  @!UP0 UIADD3 UR59, UPT, UPT, -UR59, URZ, URZ ;  /* 0x000000ff3b3b8290 */ /* 0x000fe4000fffe1ff */
[----:B------:R-:W-:Y:S02]  /*1b70*/  UISETP.GE.U32.AND UP0, UPT, UR72, 0x7f, UPT ;  /* 0x0000007f4800788c */ /* 0x000fe4000bf06070 */
[----:B------:R-:W-:Y:S02]  /*1b80*/  @!UP1 ULOP3.LUT UR59, URZ, UR62, URZ, 0x33, !UPT ;  /* 0x0000003eff3b9292 */ /* 0x000fe4000f8e33ff */
[----:B------:R-:W-:Y:S02]  /*1b90*/  UIMAD UR4, UR66, UR4, UR22 ;  /* 0x00000004420472a4 */ /* 0x000fe4000f8e0216 */
[----:B------:R-:W-:-:S02]  /*1ba0*/  UIADD3 UR5, UPT, UPT, -UR59, URZ, URZ ;  /* 0x000000ff3b057290 */ /* 0x000fc4000fffe1ff */
[----:B------:R-:W-:Y:S02]  /*1bb0*/  USHF.L.U32 UR18, UR4, 0x6, URZ ;  /* 0x0000000604127899 */ /* 0x000fe400080006ff */
[----:B------:R-:W-:Y:S01]  /*1bc0*/  UIMAD UR62, UR62, UR5, UR6 ;  /* 0x000000053e3e72a4 */ /* 0x000fe2000f8e0206 */
[----:B-1----:R-:W-:Y:S11]  /*1bd0*/  BRA.U !UP0, `(.L_x_17) ;  /* 0x0000000508907547 */ /* 0x002ff6000b800000 */
[----:B------:R-:W1:Y:S01]  /*1be0*/  LDCU.64 UR8, c[0x0][0x5c0] ;  /* 0x0000b800ff0877ac */ /* 0x000e620008000a00 */
[----:B------:R-:W1:Y:S01]  /*1bf0*/  LDCU.64 UR50, c[0x0][0x5f8] ;  /* 0x0000bf00ff3277ac */ /* 0x000e620008000a00 */
[----:B------:R-:W3:Y:S01]  /*1c00*/  LDCU UR11, c[0x0][0x5c8] ;  /* 0x0000b900ff0b77ac */ /* 0x000ee20008000800 */
[----:B------:R-:W3:Y:S01]  /*1c10*/  LDCU UR43, c[0x0][0x600] ;  /* 0x0000c000ff2b77ac */ /* 0x000ee20008000800 */
[----:B------:R-:W4:Y:S01]  /*1c20*/  LDCU UR30, c[0x0][0x5a8] ;  /* 0x0000b500ff1e77ac */ /* 0x000f220008000800 */
[----:B------:R-:W2:Y:S01]  /*1c30*/  LDCU UR29, c[0x0][0x59c] ;  /* 0x0000b380ff1d77ac */ /* 0x000ea20008000800 */
[----:B------:R-:W2:Y:S01]  /*1c40*/  LDCU UR28, c[0x0][0x590] ;  /* 0x0000b200ff1c77ac */ /* 0x000ea20008000800 */
[----:B------:R-:W2:Y:S01]  /*1c50*/  LDCU UR34, c[0x0][0x594] ;  /* 0x0000b280ff2277ac */ /* 0x000ea20008000800 */
[----:B------:R-:W2:Y:S01]  /*1c60*/  LDCU UR33, c[0x0][0x598] ;  /* 0x0000b300ff2177ac */ /* 0x000ea20008000800 */
[----:B------:R-:W2:Y:S01]  /*1c70*/  LDCU UR32, c[0x0][0x5ac] ;  /* 0x0000b580ff2077ac */ /* 0x000ea20008000800 */
[----:B------:R-:W2:Y:S01]  /*1c80*/  LDCU UR31, c[0x0][0x5b0] ;  /* 0x0000b600ff1f77ac */ /* 0x000ea20008000800 */
[----:B------:R-:W2:Y:S01]  /*1c90*/  LDCU UR5, c[0x0][0x5cc] ;  /* 0x0000b980ff0577ac */ /* 0x000ea20008000800 */
[----:B------:R-:W2:Y:S01]  /*1ca0*/  LDCU UR4, c[0x0][0x5ec] ;  /* 0x0000bd80ff0477ac */ /* 0x000ea20008000800 */
[----:B------:R-:W2:Y:S01]  /*1cb0*/  LDCU.64 UR26, c[0x0][0x5a0] ;  /* 0x0000b400ff1a77ac */ /* 0x000ea20008000a00 */
[----:B------:R-:W2:Y:S01]  /*1cc0*/  LDCU.64 UR24, c[0x0][0x5d0] ;  /* 0x0000ba00ff1877ac */ /* 0x000ea20008000a00 */
[----:B------:R-:W2:Y:S01]  /*1cd0*/  LDCU.64 UR6, c[0x0][0x5f0] ;  /* 0x0000be00ff0677ac */ /* 0x000ea20008000a00 */
[----:B-1----:R-:W-:-:S02]  /*1ce0*/  UIMAD UR50, UR63, UR8, UR50 ;  /* 0x000000083f3272a4 */ /* 0x002fc4000f8e0232 */
[----:B------:R-:W-:Y:S02]  /*1cf0*/  UIMAD UR49, UR62, UR9, UR51 ;  /* 0x000000093e3172a4 */ /* 0x000fe4000f8e0233 */
[----:B------:R-:W-:Y:S02]  /*1d00*/  UIADD3 UR54, UPT, UPT, UR46, 0x20, URZ ;  /* 0x000000202e367890 */ /* 0x000fe4000fffe0ff */
[----:B------:R-:W-:Y:S02]  /*1d10*/  UIADD3 UR10, UPT, UPT, UR18, 0x20, URZ ;  /* 0x00000020120a7890 */ /* 0x000fe4000fffe0ff */
[----:B---3--:R-:W-:Y:S01]  /*1d20*/  UIMAD UR43, UR59, UR11, UR43 ;  /* 0x0000000b3b2b72a4 */ /* 0x008fe2000f8e022b */
[----:B------:R-:W-:Y:S01]  /*1d30*/  UMOV UR23, URZ ;  /* 0x000000ff00177c82 */ /* 0x000fe20008000000 */
[----:B----4-:R-:W-:-:S10]  /*1d40*/  UMOV UR12, UR38 ;  /* 0x00000026000c7c82 */ /* 0x010fd40008000000 */
.L_x_22:
[----:B--2---:R-:W-:Y:S01]  /*1d50*/  @!P2 MOV R3, 0x8000 ;  /* 0x000080000003a802 */ /* 0x004fe20000000f00 */
[----:B------:R-:W-:Y:S01]  /*1d60*/  ULEA UR45, UR12, UR48, 0x3 ;  /* 0x000000300c2d7291 */ /* 0x000fe2000f8e18ff */
[----:B--23--:R-:W-:Y:S11]  /*1d70*/  @P0 BRA `(.L_x_18) ;  /* 0x0000000000100947 */ /* 0x00cff60003800000 */
[----:B------:R-:W-:Y:S04]  /*1d80*/  MOV R4, UR35 ;  /* 0x0000002300047c02 */ /* 0x000fe80008000f00 */
[----:B------:R-:W-:Y:S04]  /*1d90*/  SHF.L.U32 R4, R4, 0x1f, RZ ;  /* 0x0000001f04047819 */ /* 0x000fe800000006ff */
[----:B------:R-:W1:Y:S02]  /*1da0*/  SYNCS.PHASECHK.TRANS64.TRYWAIT P0, [UR45+0x30], R4 ;  /* 0x00003004ff0075a7 */ /* 0x000e64000800112d */
[----:B-1----:R-:W-:Y:S05]  /*1db0*/  @!P0 BRA `(.L_x_19) ;  /* 0x0000006c00b08947 */ /* 0x002fea0003800000 */
.L_x_18:
[----:B------:R2:W-:Y:S01]  /*1dc0*/  @!P2 SYNCS.ARRIVE.TRANS64 RZ, [UR45], R3 ;  /* 0x00000003ffffa9a7 */ /* 0x0005e2000800002d */
[----:B------:R-:W-:Y:S04]  /*1dd0*/  BSSY.RECONVERGENT B0, `(.L_x_20) ;  /* 0x0000003000007945 */ /* 0x000fe80003800200 */
[----:B------:R-:W-:Y:S05]  /*1de0*/  @P3 BRA `(.L_x_21) ;  /* 0x0000000000043947 */ /* 0x000fea0003800000 */
[----:B------:R-:W-:Y:S05]  /*1df0*/  BPT.TRAP 0x1 ;  /* 0x000000040000795c */ /* 0x000fea0000300000 */
.L_x_21:
[----:B------:R-:W-:Y:S05]  /*1e00*/  BSYNC.RECONVERGENT B0 ;  /* 0x0000000000007941 */ /* 0x000fea0003800200 */
.L_x_20:
[----:B------:R-:W-:Y:S02]  /*1e10*/  UIADD3 UR8, UPT, UPT, UR12, 0x1, URZ ;  /* 0x000000010c087890 */ /* 0x000fe4000fffe0ff */
[----:B------:R-:W-:Y:S02]  /*1e20*/  USHF.L.U32 UR47, UR23, 0x6, URZ ;  /* 0x00000006172f7899 */ /* 0x000fe400080006ff */
[----:B------:R-:W-:Y:S02]  /*1e30*/  UISETP.NE.AND UP0, UPT, UR8, 0x6, UPT ;  /* 0x000000060800788c */ /* 0x000fe4000bf05270 */
[----:B------:R-:W-:Y:S02]  /*1e40*/  UISETP.NE.AND UP2, UPT, UR28, 0x1, UPT ;  /* 0x000000011c00788c */ /* 0x000fe4000bf45270 */
[----:B------:R-:W-:Y:S02]  /*1e50*/  USEL UR9, URZ, 0x1, UP0 ;  /* 0x00000001ff097887 */ /* 0x000fe40008000000 */
[----:B------:R-:W-:Y:S02]  /*1e60*/  USEL UR38, UR8, URZ, UP0 ;  /* 0x000000ff08267287 */ /* 0x000fe40008000000 */
[----:B------:R-:W-:Y:S02]  /*1e70*/  ULOP3.LUT UR35, UR35, UR9, URZ, 0x3c, !UPT ;  /* 0x0000000923237292 */ /* 0x000fe4000f8e3cff */
[----:B------:R-:W-:Y:S02]  /*1e80*/  ULEA UR8, UR38, UR48, 0x3 ;  /* 0x0000003026087291 */ /* 0x000fe4000f8e18ff */
[----:B------:R-:W-:Y:S02]  /*1e90*/  ULEA UR20, UR12, UR48, 0xe ;  /* 0x000000300c147291 */ /* 0x000fe4000f8e70ff */
[----:B------:R-:W-:Y:S01]  /*1ea0*/  UISETP.NE.AND UP3, UPT, UR29, 0x1, UPT ;  /* 0x000000011d00788c */ /* 0x000fe2000bf65270 */
[----:B-1----:R-:W-:Y:S01]  /*1eb0*/  MOV R0, UR35 ;  /* 0x0000002300007c02 */ /* 0x002fe20008000f00 */
[----:B------:R-:W-:Y:S02]  /*1ec0*/  ULEA UR14, UR49, UR50, 0x5 ;  /* 0x00000032310e7291 */ /* 0x000fe4000f8e28ff */
[----:B------:R-:W-:Y:S01]  /*1ed0*/  UIADD3 UR36, UP1, UPT, UR60, 0x80, URZ ;  /* 0x000000803c247890 */ /* 0x000fe2000ff3e0ff */
[----:B------:R-:W-:Y:S01]  /*1ee0*/  SHF.L.U32 R0, R0, 0x1f, RZ ;  /* 0x0000001f00007819 */ /* 0x000fe200000006ff */
[----:B------:R-:W-:Y:S02]  /*1ef0*/  ULEA UR42, UR43, UR14, 0xa ;  /* 0x0000000e2b2a7291 */ /* 0x000fe4000f8e50ff */
[----:B------:R-:W-:Y:S01]  /*1f00*/  UIADD3.X UR37, UPT, UPT, URZ, UR61, URZ, UP1, !UPT ;  /* 0x0000003dff257290 */ /* 0x000fe20008ffe4ff */
[----:B------:R1:W3:Y:S01]  /*1f10*/  SYNCS.PHASECHK.TRANS64.TRYWAIT P0, [UR8+0x30], R0 ;  /* 0x00003000ff0075a7 */ /* 0x0002e20008001108 */
[----:B------:R-:W-:Y:S02]  /*1f20*/  UIMAD.WIDE.U32 UR8, UR47, UR34, URZ ;  /* 0x000000222f0872a5 */ /* 0x000fe4000f8e00ff */
[----:B------:R-:W-:Y:S02]  /*1f30*/  UIADD3 UR44, UPT, UPT, UR20, 0x6800, URZ ;  /* 0x00006800142c7890 */ /* 0x000fe4000fffe0ff */
[----:B------:R-:W-:Y:S02]  /*1f40*/  UIADD3 UR52, UPT, UPT, UR20, 0x8800, URZ ;  /* 0x0000880014347890 */ /* 0x000fe4000fffe0ff */
[----:B------:R-:W-:Y:S02]  /*1f50*/  UIADD3 UR40, UP0, UPT, UR60, 0x180, URZ ;  /* 0x000001803c287890 */ /* 0x000fe4000ff1e0ff */
[----:B------:R-:W-:Y:S02]  /*1f60*/  UIADD3 UR16, UPT, UPT, UR20, 0x1e800, URZ ;  /* 0x0001e80014107890 */ /* 0x000fe4000fffe0ff */
[----:B------:R-:W-:Y:S02]  /*1f70*/  UIADD3.X UR41, UPT, UPT, URZ, UR61, URZ, UP0, !UPT ;  /* 0x0000003dff297290 */ /* 0x000fe400087fe4ff */
[----:B------:R-:W-:Y:S01]  /*1f80*/  UIADD3 UR23, UPT, UPT, UR23, 0x1, URZ ;  /* 0x0000000117177890 */ /* 0x000fe2000fffe0ff */
[----:B------:R-:W-:Y:S01]  /*1f90*/  UMOV UR56, 0x0 ;  /* 0x0000000000387882 */ /* 0x000fe20000000000 */
[----:B------:R-:W-:Y:S02]  /*1fa0*/  UMOV UR57, 0x10000000 ;  /* 0x1000000000397882 */ /* 0x000fe40000000000 */
[----:B------:R-:W-:Y:S01]  /*1fb0*/  UISETP.NE.AND UP0, UPT, UR23, UR58, UPT ;  /* 0x0000003a1700728c */ /* 0x000fe2000bf05270 */
[----:B------:R-:W-:Y:S01]  /*1fc0*/  UTMALDG.2D [UR44], [UR36], desc[UR56] ;  /* 0x0000382c240075b4 */ /* 0x000fe20008009000 */
[----:B------:R-:W-:Y:S01]  /*1fd0*/  UMOV UR53, UR45 ;  /* 0x0000002d00357c82 */ /* 0x000fe20008000000 */
[----:B------:R-:W-:Y:S01]  /*1fe0*/  UMOV UR55, UR47 ;  /* 0x0000002f00377c82 */ /* 0x000fe20008000000 */
[----:B------:R-:W-:Y:S01]  /*1ff0*/  UMOV UR17, UR45 ;  /* 0x0000002d00117c82 */ /* 0x000fe20008000000 */
[----:B------:R-:W-:Y:S01]  /*2000*/  UMOV UR8, UR9 ;  /* 0x0000000900087c82 */ /* 0x000fe20008000000 */
[----:B------:R-:W-:Y:S01]  /*2010*/  UMOV UR9, UR45 ;  /* 0x0000002d00097c82 */ /* 0x000fe20008000000 */
[----:B------:R-:W-:Y:S01]  /*2020*/  USHF.R.U32.HI UR11, URZ, UR33, UR8 ;  /* 0x00000021ff0b7299 */ /* 0x000fe20008011608 */
[----:B------:R-:W-:Y:S03]  /*2030*/  UTMALDG.2D [UR52], [UR36], desc[UR56] ;  /* 0x00003834240075b4 */ /* 0x000fe60008009000 */
[----:B------:R-:W-:Y:S02]  /*2040*/  USEL UR11, UR47, UR11, !UP2 ;  /* 0x0000000b2f0b7287 */ /* 0x000fe4000d000000 */
[----:B------:R-:W-:Y:S02]  /*2050*/  UISETP.NE.AND UP2, UPT, UR30, 0x1, UPT ;  /* 0x000000011e00788c */ /* 0x000fe4000bf45270 */
[----:B------:R-:W-:Y:S02]  /*2060*/  UIMAD.WIDE.U32 UR12, UR11, UR26, URZ ;  /* 0x0000001a0b0c72a5 */ /* 0x000fe4000f8e00ff */
[----:B------:R-:W-:Y:S04]  /*2070*/  UIADD3 UR8, UPT, UPT, -UR11, URZ, URZ ;  /* 0x000000ff0b087290 */ /* 0x000fe8000fffe1ff */
[----:B------:R-:W-:Y:S01]  /*2080*/  UIMAD UR19, UR28, UR8, UR47 ;  /* 0x000000081c1372a4 */ /* 0x000fe2000f8e022f */
[----:B------:R-:W-:Y:S02]  /*2090*/  UMOV UR12, UR13 ;  /* 0x0000000d000c7c82 */ /* 0x000fe40008000000 */
[----:B------:R-:W-:Y:S02]  /*20a0*/  USHF.R.U32.HI UR12, URZ, UR27, UR12 ;  /* 0x0000001bff0c7299 */ /* 0x000fe4000801160c */
[----:B------:R-:W-:Y:S02]  /*20b0*/  UIMAD UR19, UR19, UR5, UR4 ;  /* 0x00000005131372a4 */ /* 0x000fe4000f8e0204 */
[----:B------:R-:W-:Y:S04]  /*20c0*/  USEL UR12, UR11, UR12, !UP3 ;  /* 0x0000000c0b0c7287 */ /* 0x000fe8000d800000 */
[----:B------:R-:W-:Y:S07]  /*20d0*/  UIMAD.WIDE.U32 UR14, UR12, UR32, URZ ;  /* 0x000000200c0e72a5 */ /* 0x000fee000f8e00ff */
[----:B------:R-:W-:Y:S01]  /*20e0*/  UMOV UR8, UR15 ;  /* 0x0000000f00087c82 */ /* 0x000fe20008000000 */
[----:B------:R-:W-:Y:S02]  /*20f0*/  UPRMT UR15, UR42, 0x5410, URZ ;  /* 0x000054102a0f7896 */ /* 0x000fe400080000ff */
[----:B------:R-:W-:Y:S02]  /*2100*/  USHF.R.U32.HI UR13, URZ, UR31, UR8 ;  /* 0x0000001fff0d7299 */ /* 0x000fe40008011608 */
[----:B------:R-:W-:Y:S02]  /*2110*/  UIADD3 UR8, UPT, UPT, UR20, 0x20800, URZ ;  /* 0x0002080014087890 */ /* 0x000fe4000fffe0ff */
[----:B------:R-:W-:Y:S02]  /*2120*/  USEL UR22, UR12, UR13, !UP2 ;  /* 0x0000000d0c167287 */ /* 0x000fe4000d000000 */
[----:B------:R-:W-:Y:S02]  /*2130*/  UIADD3 UR13, UPT, UPT, -UR12, URZ, URZ ;  /* 0x000000ff0c0d7290 */ /* 0x000fe4000fffe1ff */
[----:B------:R-:W-:Y:S02]  /*2140*/  UIADD3 UR14, UPT, UPT, -UR22, URZ, URZ ;  /* 0x000000ff160e7290 */ /* 0x000fe4000fffe1ff */
[----:B------:R-:W-:Y:S02]  /*2150*/  UIMAD UR11, UR29, UR13, UR11 ;  /* 0x0000000d1d0b72a4 */ /* 0x000fe4000f8e020b */
[----:B------:R-:W-:Y:S02]  /*2160*/  UIMAD UR12, UR30, UR14, UR12 ;  /* 0x0000000e1e0c72a4 */ /* 0x000fe4000f8e020c */
[----:B------:R-:W-:Y:S02]  /*2170*/  UIMAD UR20, UR11, UR24, UR6 ;  /* 0x000000180b1472a4 */ /* 0x000fe4000f8e0206 */
[----:B------:R-:W-:Y:S01]  /*2180*/  UIMAD UR21, UR12, UR25, UR7 ;  /* 0x000000190c1572a4 */ /* 0x000fe2000f8e0207 */
[----:B------:R-:W-:Y:S01]  /*2190*/  UMOV UR11, UR19 ;  /* 0x00000013000b7c82 */ /* 0x000fe20008000000 */
[----:B------:R-:W-:Y:S03]  /*21a0*/  UMOV UR14, UR22 ;  /* 0x00000016000e7c82 */ /* 0x000fe60008000000 */
[----:B------:R-:W-:Y:S02]  /*21b0*/  UMOV UR12, UR20 ;  /* 0x00000014000c7c82 */ /* 0x000fe40008000000 */
[----:B------:R-:W-:Y:S02]  /*21c0*/  UMOV UR13, UR21 ;  /* 0x00000015000d7c82 */ /* 0x000fe40008000000 */
[----:B------:R-:W-:Y:S01]  /*21d0*/  UTMALDG.5D.IM2COL [UR16], [UR40], UR15 ;  /* 0x00000010280073b4 */ /* 0x000fe2000806000f */
[----:B------:R4:W-:Y:S02]  /*21e0*/  UTMALDG.5D.IM2COL [UR8], [UR40], UR15 ;  /* 0x00000008280073b4 */ /* 0x0009e4000806000f */
[----:B----4-:R-:W-:Y:S01]  /*21f0*/  UMOV UR15, UR58 ;  /* 0x0000003a000f7c82 */ /* 0x010fe20008000000 */
[----:B------:R-:W-:Y:S01]  /*2200*/  UMOV UR12, UR38 ;  /* 0x00000026000c7c82 */ /* 0x000fe20008000000 */
[----:B-1----:R-:W-:Y:S05]  /*2210*/  BRA.U UP0, `(.L_x_22) ;  /* 0xfffffff900cc7547 */ /* 0x002fea000b83ffff */
.L_x_17:
[----:B------:R-:W-:Y:S01]  /*2220*/  ULEA UR4, UR38, UR48, 0x3 ;  /* 0x0000003026047291 */ /* 0x000fe2000f8e18ff */
[----:B------:R-:W-:Y:S01]  /*2230*/  MOV R0, UR35 ;  /* 0x0000002300007c02 */ /* 0x000fe20008000f00 */
[----:B------:R-:W-:Y:S01]  /*2240*/  @!P1 SYNCS.ARRIVE.TRANS64.A1T0 RZ, [UR48+0x98], RZ ;  /* 0x000098ffffff99a7 */ /* 0x000fe20008100030 */
[----:B------:R-:W-:Y:S02]  /*2250*/  UISETP.GT.AND UP0, UPT, UR70, UR69, UPT ;  /* 0x000000454600728c */ /* 0x000fe4000bf04270 */
[----:B------:R-:W-:-:S04]  /*2260*/  SHF.L.U32 R0, R0, 0x1f, RZ ;  /* 0x0000001f00007819 */ /* 0x000fc800000006ff */
[----:B--23--:R1:W2:Y:S03]  /*2270*/  SYNCS.PHASECHK.TRANS64.TRYWAIT P0, [UR4+0x30], R0 ;  /* 0x00003000ff0075a7 */ /* 0x00c2a60008001104 */
[----:B------:R-:W-:Y:S05]  /*2280*/  BRA.U !UP0, `(.L_x_23) ;  /* 0x0000000508907547 */ /* 0x000fea000b800000 */
[----:B------:R-:W3:Y:S01]  /*2290*/  LDCU.64 UR56, c[0x0][0x5c0] ;  /* 0x0000b800ff3877ac */ /* 0x000ee20008000a00 */
[----:B------:R-:W3:Y:S01]  /*22a0*/  LDCU.64 UR4, c[0x0][0x5f8] ;  /* 0x0000bf00ff0477ac */ /* 0x000ee20008000a00 */
[----:B------:R-:W4:Y:S01]  /*22b0*/  LDCU UR8, c[0x0][0x5c8] ;  /* 0x0000b900ff0877ac */ /* 0x000f220008000800 */
[----:B------:R-:W4:Y:S01]  /*22c0*/  LDCU UR49, c[0x0][0x600] ;  /* 0x0000c000ff3177ac */ /* 0x000f220008000800 */
[----:B------:R-:W1:Y:S01]  /*22d0*/  LDCU UR29, c[0x0][0x5a8] ;  /* 0x0000b500ff1d77ac */ /* 0x000e620008000800 */
[----:B------:R-:W1:Y:S01]  /*22e0*/  LDCU UR28, c[0x0][0x59c] ;  /* 0x0000b380ff1c77ac */ /* 0x000e620008000800 */
[----:B---3--:R-:W-:Y:S02]  /*22f0*/  UIMAD UR56, UR63, UR56, UR4 ;  /* 0x000000383f3872a4 */ /* 0x008fe4000f8e0204 */
[----:B------:R-:W-:Y:S01]  /*2300*/  UIMAD UR50, UR62, UR57, UR5 ;  /* 0x000000393e3272a4 */ /* 0x000fe2000f8e0205 */
[----:B------:R-:W3:Y:S01]  /*2310*/  LDCU UR23, c[0x0][0x590] ;  /* 0x0000b200ff1777ac */ /* 0x000ee20008000800 */
[----:B------:R-:W1:Y:S01]  /*2320*/  LDCU UR33, c[0x0][0x594] ;  /* 0x0000b280ff2177ac */ /* 0x000e620008000800 */
[----:B------:R-:W1:Y:S01]  /*2330*/  LDCU UR32, c[0x0][0x598] ;  /* 0x0000b300ff2077ac */ /* 0x000e620008000800 */
[----:B------:R-:W1:Y:S01]  /*2340*/  LDCU UR31, c[0x0][0x5ac] ;  /* 0x0000b580ff1f77ac */ /* 0x000e620008000800 */
[----:B------:R-:W1:Y:S01]  /*2350*/  LDCU UR30, c[0x0][0x5b0] ;  /* 0x0000b600ff1e77ac */ /* 0x000e620008000800 */
[----:B------:R-:W1:Y:S01]  /*2360*/  LDCU UR5, c[0x0][0x5cc] ;  /* 0x0000b980ff0577ac */ /* 0x000e620008000800 */
[----:B------:R-:W1:Y:S01]  /*2370*/  LDCU UR4, c[0x0][0x5ec] ;  /* 0x0000bd80ff0477ac */ /* 0x000e620008000800 */
[----:B------:R-:W1:Y:S01]  /*2380*/  LDCU.64 UR26, c[0x0][0x5a0] ;  /* 0x0000b400ff1a77ac */ /* 0x000e620008000a00 */
[----:B------:R-:W1:Y:S01]  /*2390*/  LDCU.64 UR24, c[0x0][0x5d0] ;  /* 0x0000ba00ff1877ac */ /* 0x000e620008000a00 */
[----:B------:R-:W1:Y:S01]  /*23a0*/  LDCU.64 UR6, c[0x0][0x5f0] ;  /* 0x0000be00ff0677ac */ /* 0x000e620008000a00 */
[----:B------:R-:W-:-:S02]  /*23b0*/  UIADD3 UR51, UPT, UPT, UR71, UR15, URZ ;  /* 0x0000000f47337290 */ /* 0x000fc4000fffe0ff */
[----:B------:R-:W-:Y:S02]  /*23c0*/  UIADD3 UR54, UPT, UPT, UR46, 0x20, URZ ;  /* 0x000000202e367890 */ /* 0x000fe4000fffe0ff */
[----:B------:R-:W-:Y:S02]  /*23d0*/  UIADD3 UR10, UPT, UPT, UR18, 0x20, URZ ;  /* 0x00000020120a7890 */ /* 0x000fe4000fffe0ff */
[----:B----4-:R-:W-:Y:S01]  /*23e0*/  UIMAD UR49, UR59, UR8, UR49 ;  /* 0x000000083b3172a4 */ /* 0x010fe2000f8e0231 */
[----:B------:R-:W-:-:S11]  /*23f0*/  UMOV UR11, UR38 ;  /* 0x00000026000b7c82 */ /* 0x000fd60008000000 */
.L_x_28:
[----:B--2---:R-:W-:Y:S01]  /*2400*/  @!P2 MOV R3, 0x8000 ;  /* 0x000080000003a802 */ /* 0x004fe20000000f00 */
[----:B------:R-:W-:Y:S01]  /*2410*/  ULEA UR41, UR11, UR48, 0x3 ;  /* 0x000000300b297291 */ /* 0x000fe2000f8e18ff */
[----:B--2---:R-:W-:Y:S11]  /*2420*/  @P0 BRA `(.L_x_24) ;  /* 0x0000000000100947 */ /* 0x004ff60003800000 */
[----:B------:R-:W-:Y:S04]  /*2430*/  MOV R4, UR35 ;  /* 0x0000002300047c02 */ /* 0x000fe80008000f00 */
[----:B------:R-:W-:Y:S04]  /*2440*/  SHF.L.U32 R4, R4, 0x1f, RZ ;  /* 0x0000001f04047819 */ /* 0x000fe800000006ff */
[----:B------:R-:W2:Y:S02]  /*2450*/  SYNCS.PHASECHK.TRANS64.TRYWAIT P0, [UR41+0x30], R4 ;  /* 0x00003004ff0075a7 */ /* 0x000ea40008001129 */
[----:B--2---:R-:W-:Y:S05]  /*2460*/  @!P0 BRA `(.L_x_25) ;  /* 0x00000068001c8947 */ /* 0x004fea0003800000 */
.L_x_24:
[----:B------:R2:W-:Y:S01]  /*2470*/  @!P2 SYNCS.ARRIVE.TRANS64 RZ, [UR41], R3 ;  /* 0x00000003ffffa9a7 */ /* 0x0005e20008000029 */
[----:B------:R-:W-:Y:S04]  /*2480*/  BSSY.RECONVERGENT B0, `(.L_x_26) ;  /* 0x0000003000007945 */ /* 0x000fe80003800200 */
[----:B------:R-:W-:Y:S05]  /*2490*/  @P3 BRA `(.L_x_27) ;  /* 0x0000000000043947 */ /* 0x000fea0003800000 */
[----:B-1-3--:R-:W-:Y:S05]  /*24a0*/  BPT.TRAP 0x1 ;  /* 0x000000040000795c */ /* 0x00afea0000300000 */
.L_x_27:
[----:B-1-3--:R-:W-:Y:S05]  /*24b0*/  BSYNC.RECONVERGENT B0 ;  /* 0x0000000000007941 */ /* 0x00afea0003800200 */
.L_x_26:
        /* <DEDUP_REMOVED lines=10> */
[----:B------:R-:W-:Y:S01]  /*2560*/  MOV R0, UR35 ;  /* 0x0000002300007c02 */ /* 0x000fe20008000f00 */
[----:B------:R-:W-:Y:S02]  /*2570*/  UIADD3 UR44, UP1, UPT, UR60, 0x80, URZ ;  /* 0x000000803c2c7890 */ /* 0x000fe4000ff3e0ff */
[----:B------:R-:W-:Y:S01]  /*2580*/  ULEA UR14, UR50, UR56, 0x5 ;  /* 0x00000038320e7291 */ /* 0x000fe2000f8e28ff */
[----:B------:R-:W-:Y:S01]  /*2590*/  SHF.L.U32 R0, R0, 0x1f, RZ ;  /* 0x0000001f00007819 */ /* 0x000fe200000006ff */
[----:B------:R-:W-:Y:S02]  /*25a0*/  UIADD3.X UR45, UPT, UPT, URZ, UR61, URZ, UP1, !UPT ;  /* 0x0000003dff2d7290 */ /* 0x000fe40008ffe4ff */
[----:B------:R-:W-:Y:S01]  /*25b0*/  UIADD3 UR40, UPT, UPT, UR34, 0x6800, URZ ;  /* 0x0000680022287890 */ /* 0x000fe2000fffe0ff */
[----:B------:R4:W1:Y:S01]  /*25c0*/  SYNCS.PHASECHK.TRANS64.TRYWAIT P0, [UR8+0x30], R0 ;  /* 0x00003000ff0075a7 */ /* 0x0008620008001108 */
[----:B------:R-:W-:Y:S02]  /*25d0*/  UIMAD.WIDE.U32 UR8, UR43, UR33, URZ ;  /* 0x000000212b0872a5 */ /* 0x000fe4000f8e00ff */
[----:B------:R-:W-:Y:S02]  /*25e0*/  ULEA UR47, UR49, UR14, 0xa ;  /* 0x0000000e312f7291 */ /* 0x000fe4000f8e50ff */
        /* <DEDUP_REMOVED lines=8> */
[----:B------:R-:W-:Y:S01]  /*2670*/  UMOV UR42, UR46 ;  /* 0x0000002e002a7c82 */ /* 0x000fe20008000000 */
[----:B------:R-:W-:Y:S01]  /*2680*/  UMOV UR53, UR41 ;  /* 0x0000002900357c82 */ /* 0x000fe20008000000 */
[----:B------:R-:W-:Y:S01]  /*2690*/  UTMALDG.2D [UR40], [UR44], desc[UR62] ;  /* 0x00003e282c0075b4 */ /* 0x000fe20008009000 */
        /* <DEDUP_REMOVED lines=16> */
[----:B------:R-:W-:Y:S02]  /*27a0*/  UMOV UR12, UR13 ;  /* 0x0000000d000c7c82 */ /* 0x000fe40008000000 */
[----:B------:R-:W-:Y:S04]  /*27b0*/  USHF.R.U32.HI UR12, URZ, UR30, UR12 ;  /* 0x0000001eff0c7299 */ /* 0x000fe8000801160c */
[----:B------:R-:W-:Y:S02]  /*27c0*/  USEL UR22, UR11, UR12, !UP2 ;  /* 0x0000000c0b167287 */ /* 0x000fe4000d000000 */
[----:B------:R-:W-:Y:S02]  /*27d0*/  UIADD3 UR12, UPT, UPT, -UR11, URZ, URZ ;  /* 0x000000ff0b0c7290 */ /* 0x000fe4000fffe1ff */
[----:B------:R-:W-:Y:S02]  /*27e0*/  UIADD3 UR13, UPT, UPT, -UR22, URZ, URZ ;  /* 0x000000ff160d7290 */ /* 0x000fe4000fffe1ff */
[----:B------:R-:W-:Y:S02]  /*27f0*/  UIMAD UR8, UR28, UR12, UR8 ;  /* 0x0000000c1c0872a4 */ /* 0x000fe4000f8e0208 */
[----:B------:R-:W-:Y:S02]  /*2800*/  UIMAD UR11, UR29, UR13, UR11 ;  /* 0x0000000d1d0b72a4 */ /* 0x000fe4000f8e020b */
[----:B------:R-:W-:Y:S02]  /*2810*/  UIMAD UR20, UR8, UR24, UR6 ;  /* 0x00000018081472a4 */ /* 0x000fe4000f8e0206 */
[----:B------:R-:W-:Y:S02]  /*2820*/  UIADD3 UR8, UPT, UPT, UR34, 0x20800, URZ ;  /* 0x0002080022087890 */ /* 0x000fe4000fffe0ff */
[----:B------:R-:W-:Y:S02]  /*2830*/  UIMAD UR21, UR11, UR25, UR7 ;  /* 0x000000190b1572a4 */ /* 0x000fe4000f8e0207 */
[----:B------:R-:W-:Y:S01]  /*2840*/  UPRMT UR34, UR47, 0x5410, URZ ;  /* 0x000054102f227896 */ /* 0x000fe200080000ff */
[----:B------:R-:W-:Y:S01]  /*2850*/  UMOV UR11, UR19 ;  /* 0x00000013000b7c82 */ /* 0x000fe20008000000 */
[----:B------:R-:W-:Y:S01]  /*2860*/  UMOV UR12, UR20 ;  /* 0x00000014000c7c82 */ /* 0x000fe20008000000 */
[----:B------:R-:W-:Y:S02]  /*2870*/  UMOV UR14, UR22 ;  /* 0x00000016000e7c82 */ /* 0x000fe40008000000 */
[----:B------:R-:W-:Y:S04]  /*2880*/  UMOV UR13, UR21 ;  /* 0x00000015000d7c82 */ /* 0x000fe80008000000 */
[----:B------:R-:W-:Y:S01]  /*2890*/  UTMALDG.5D.IM2COL [UR16], [UR36], UR34 ;  /* 0x00000010240073b4 */ /* 0x000fe20008060022 */
[----:B------:R3:W-:Y:S02]  /*28a0*/  UTMALDG.5D.IM2COL [UR8], [UR36], UR34 ;  /* 0x00000008240073b4 */ /* 0x0007e40008060022 */
[----:B---3--:R-:W-:Y:S01]  /*28b0*/  UMOV UR11, UR38 ;  /* 0x00000026000b7c82 */ /* 0x008fe20008000000 */
[----:B-1--4-:R-:W-:Y:S05]  /*28c0*/  BRA.U UP0, `(.L_x_28) ;  /* 0xfffffff900cc7547 */ /* 0x012fea000b83ffff */
.L_x_23:
[----:B--2---:R-:W-:Y:S01]  /*28d0*/  SHF.L.U32 R3, R2, 0x1f, RZ ;  /* 0x0000001f02037819 */ /* 0x004fe200000006ff */
[----:B------:R-:W-:-:S03]  /*28e0*/  NOP ;  /* 0x0000000000007918 */ /* 0x000fc60000000000 */
[----:B------:R-:W2:Y:S02]  /*28f0*/  SYNCS.PHASECHK.TRANS64.TRYWAIT P0, [UR48+0xa0], R3 ;  /* 0x0000a003ff0075a7 */ /* 0x000ea40008001130 */
[----:B--2---:R-:W-:Y:S05]  /*2900*/  @!P0 BRA `(.L_x_29) ;  /* 0x00000064000c8947 */ /* 0x004fea0003800000 */
.L_x_112:
[----:B------:R-:W2:Y:S01]  /*2910*/  LDS.128 R4, [UR48+0xe0] ;  /* 0x0000e030ff047984 */ /* 0x000ea20008000c00 */
[----:B------:R-:W-:Y:S02]  /*2920*/  UIADD3 UR4, UPT, UPT, UR48, 0xa8, URZ ;  /* 0x000000a830047890 */ /* 0x000fe4000fffe0ff */
[----:B------:R-:W-:Y:S01]  /*2930*/  UISETP.GE.AND UP0, UPT, UR39, 0x1, UPT ;  /* 0x000000012700788c */ /* 0x000fe2000bf06270 */
[----:B------:R-:W-:Y:S01]  /*2940*/  @!PT LDS RZ, [RZ] ;  /* 0x00000000fffff984 */ /* 0x000fe20000000800 */
[----:B------:R-:W-:Y:S01]  /*2950*/  @!PT LDS RZ, [RZ] ;  /* 0x00000000fffff984 */ /* 0x000fe20000000800 */
[----:B------:R-:W-:Y:S01]  /*2960*/  @!PT LDS RZ, [RZ] ;  /* 0x00000000fffff984 */ /* 0x000fe20000000800 */
[----:B------:R-:W-:Y:S01]  /*2970*/  @!PT LDS RZ, [RZ] ;  /* 0x00000000fffff984 */ /* 0x000fe20000000800 */
[----:B------:R3:W-:Y:S06]  /*2980*/  MEMBAR.ALL.CTA ;  /* 0x0000000000007992 */ /* 0x0007ec0000008000 */
[----:B---3--:R-:W3:Y:S01]  /*2990*/  FENCE.VIEW.ASYNC.S ;  /* 0x00000000000073c6 */ /* 0x008ee20000000000 */
[----:B------:R-:W-:-:S09]  /*29a0*/  UPRMT UR4, URZ, 0x654, UR4 ;  /* 0x00000654ff047896 */ /* 0x000fd20008000004 */
[----:B---3--:R-:W-:Y:S01]  /*29b0*/  SYNCS.ARRIVE.TRANS64.RED.A1T0 RZ, [UR4], RZ ;  /* 0x000000ffffff79a7 */ /* 0x008fe20008100404 */
[----:B--2---:R-:W-:-:S13]  /*29c0*/  LOP3.LUT P0, RZ, R6, 0x1, RZ, 0xc0, !PT ;  /* 0x0000000106ff7812 */ /* 0x004fda000780c0ff */
[----:B------:R-:W-:Y:S01]  /*29d0*/  VOTEU.ANY UP1, P0 ;  /* 0x0000000000ff7886 */ /* 0x000fe20000020100 */
[----:B------:R-:W-:-:S13]  /*29e0*/  PLOP3.LUT P0, PT, PT, PT, UP1, 0x80, 0x8 ;  /* 0x000000000008781c */ /* 0x000fda0003f0f018 */
[----:B-1----:R-:W-:Y:S02]  /*29f0*/  @P0 MOV R0, R4 ;  /* 0x0000000400000202 */ /* 0x002fe40000000f00 */
[----:B------:R-:W-:Y:S02]  /*2a00*/  @P0 LOP3.LUT R4, R5, 0xffff, RZ, 0xc0, !PT ;  /* 0x0000ffff05040812 */ /* 0x000fe400078ec0ff */
[----:B------:R-:W-:Y:S02]  /*2a10*/  @P0 R2UR UR6, R0 ;  /* 0x00000000000602ca */ /* 0x000fe400000e0000 */
[----:B------:R-:W-:-:S11]  /*2a20*/  @P0 R2UR UR5, R4 ;  /* 0x00000000040502ca */ /* 0x000fd600000e0000 */
[----:B------:R-:W-:Y:S02]  /*2a30*/  @UP1 UMOV UR65, UR6 ;  /* 0x0000000600411c82 */ /* 0x000fe40008000000 */
[----:B------:R-:W-:Y:S01]  /*2a40*/  @UP1 UMOV UR64, UR5 ;  /* 0x0000000500401c82 */ /* 0x000fe20008000000 */
[----:B------:R-:W-:Y:S05]  /*2a50*/  BRA.U !UP0, `(.L_x_30) ;  /* 0x0000000108d47547 */ /* 0x000fea000b800000 */
[----:B------:R-:W1:Y:S01]  /*2a60*/  LDCU.128 UR16, c[0x0][0xc10] ;  /* 0x00018200ff1077ac */ /* 0x000e620008000c00 */
[----:B------:R-:W2:Y:S01]  /*2a70*/  LDCU UR20, c[0x0][0xc20] ;  /* 0x00018400ff1477ac */ /* 0x000ea20008000800 */
[----:B------:R-:W3:Y:S01]  /*2a80*/  LDCU UR13, c[0x0][0xc0c] ;  /* 0x00018180ff0d77ac */ /* 0x000ee20008000800 */
[----:B------:R-:W4:Y:S01]  /*2a90*/  LDCU.64 UR14, c[0x0][0xc28] ;  /* 0x00018500ff0e77ac */ /* 0x000f220008000a00 */
[----:B------:R-:W-:Y:S02]  /*2aa0*/  UISETP.NE.AND UP3, UPT, UR39, 0x1, UPT ;  /* 0x000000012700788c */ /* 0x000fe4000bf65270 */
[----:B-1----:R-:W-:Y:S02]  /*2ab0*/  UIMAD.WIDE.U32 UR4, UR67, UR19, URZ ;  /* 0x00000013430472a5 */ /* 0x002fe4000f8e00ff */
[----:B------:R-:W-:Y:S02]  /*2ac0*/  UIMAD.WIDE.U32 UR6, UR68, UR16, URZ ;  /* 0x00000010440672a5 */ /* 0x000fe4000f8e00ff */
[----:B------:R-:W-:-:S02]  /*2ad0*/  UISETP.NE.AND UP0, UPT, UR18, 0x1, UPT ;  /* 0x000000011200788c */ /* 0x000fc4000bf05270 */
[----:B------:R-:W-:Y:S01]  /*2ae0*/  UIMAD.WIDE.U32 UR10, UR64, UR19, URZ ;  /* 0x00000013400a72a5 */ /* 0x000fe2000f8e00ff */
[----:B------:R-:W-:Y:S01]  /*2af0*/  UMOV UR4, UR5 ;  /* 0x0000000500047c82 */ /* 0x000fe20008000000 */
[----:B---3--:R-:W-:Y:S02]  /*2b00*/  UISETP.NE.AND UP2, UPT, UR13, 0x1, UPT ;  /* 0x000000010d00788c */ /* 0x008fe4000bf45270 */
[----:B--2---:R-:W-:Y:S02]  /*2b10*/  USHF.R.U32.HI UR5, URZ, UR20, UR4 ;  /* 0x00000014ff057299 */ /* 0x004fe40008011604 */
[----:B------:R-:W-:Y:S01]  /*2b20*/  UIMAD.WIDE.U32 UR8, UR65, UR16, URZ ;  /* 0x00000010410872a5 */ /* 0x000fe2000f8e00ff */
[----:B------:R-:W-:Y:S01]  /*2b30*/  UMOV UR4, UR7 ;  /* 0x0000000700047c82 */ /* 0x000fe20008000000 */
[----:B------:R-:W-:Y:S02]  /*2b40*/  USEL UR5, UR67, UR5, !UP0 ;  /* 0x0000000543057287 */ /* 0x000fe4000c000000 */
[----:B------:R-:W-:-:S02]  /*2b50*/  USHF.R.U32.HI UR4, URZ, UR17, UR4 ;  /* 0x00000011ff047299 */ /* 0x000fc40008011604 */
[----:B----4-:R-:W-:Y:S02]  /*2b60*/  UIMAD.WIDE.U32 UR6, UR5, UR14, URZ ;  /* 0x0000000e050672a5 */ /* 0x010fe4000f8e00ff */
[----:B------:R-:W-:Y:S01]  /*2b70*/  USEL UR12, UR68, UR4, !UP2 ;  /* 0x00000004440c7287 */ /* 0x000fe2000d000000 */
[----:B------:R-:W-:Y:S02]  /*2b80*/  UMOV UR8, UR9 ;  /* 0x0000000900087c82 */ /* 0x000fe40008000000 */
[----:B------:R-:W-:Y:S01]  /*2b90*/  UMOV UR4, UR11 ;  /* 0x0000000b00047c82 */ /* 0x000fe20008000000 */
[----:B------:R-:W-:Y:S01]  /*2ba0*/  UIMAD.WIDE.U32 UR10, UR12, UR14, URZ ;  /* 0x0000000e0c0a72a5 */ /* 0x000fe2000f8e00ff */
[----:B------:R-:W-:Y:S01]  /*2bb0*/  UMOV UR6, UR7 ;  /* 0x0000000700067c82 */ /* 0x000fe20008000000 */
[----:B------:R-:W-:Y:S02]  /*2bc0*/  USHF.R.U32.HI UR4, URZ, UR20, UR4 ;  /* 0x00000014ff047299 */ /* 0x000fe40008011604 */
[----:B------:R-:W-:-:S02]  /*2bd0*/  @UP3 USHF.R.U32.HI UR5, URZ, UR15, UR6 ;  /* 0x0000000fff053299 */ /* 0x000fc40008011606 */
[----:B------:R-:W-:Y:S01]  /*2be0*/  USHF.R.U32.HI UR17, URZ, UR17, UR8 ;  /* 0x00000011ff117299 */ /* 0x000fe20008011608 */
[----:B------:R-:W-:Y:S01]  /*2bf0*/  UMOV UR6, UR11 ;  /* 0x0000000b00067c82 */ /* 0x000fe20008000000 */
[----:B------:R-:W-:Y:S02]  /*2c00*/  USEL UR4, UR64, UR4, !UP0 ;  /* 0x0000000440047287 */ /* 0x000fe4000c000000 */
[----:B------:R-:W-:Y:S02]  /*2c10*/  @UP3 USHF.R.U32.HI UR12, URZ, UR15, UR6 ;  /* 0x0000000fff0c3299 */ /* 0x000fe40008011606 */
[----:B------:R-:W-:Y:S02]  /*2c20*/  UIMAD UR6, UR39, UR5, URZ ;  /* 0x00000005270672a4 */ /* 0x000fe4000f8e02ff */
[----:B------:R-:W-:Y:S02]  /*2c30*/  USEL UR5, UR65, UR17, !UP2 ;  /* 0x0000001141057287 */ /* 0x000fe4000d000000 */
[----:B------:R-:W-:-:S02]  /*2c40*/  UIMAD UR8, UR39, UR12, URZ ;  /* 0x0000000c270872a4 */ /* 0x000fc4000f8e02ff */
[----:B------:R-:W-:Y:S02]  /*2c50*/  UISETP.GE.AND UP0, UPT, UR4, UR6, UPT ;  /* 0x000000060400728c */ /* 0x000fe4000bf06270 */
[----:B------:R-:W-:Y:S02]  /*2c60*/  UIMAD.WIDE.U32 UR6, UR4, UR14, URZ ;  /* 0x0000000e040672a5 */ /* 0x000fe4000f8e00ff */
[----:B------:R-:W-:Y:S02]  /*2c70*/  UISETP.GE.OR UP0, UPT, UR5, UR8, UP0 ;  /* 0x000000080500728c */ /* 0x000fe40008706670 */
[----:B------:R-:W-:Y:S02]  /*2c80*/  UIMAD.WIDE.U32 UR8, UR5, UR14, URZ ;  /* 0x0000000e050872a5 */ /* 0x000fe4000f8e00ff */
[----:B------:R-:W-:Y:S01]  /*2c90*/  UIADD3 UR10, UPT, UPT, -UR4, URZ, URZ ;  /* 0x000000ff040a7290 */ /* 0x000fe2000fffe1ff */
[----:B------:R-:W-:Y:S02]  /*2ca0*/  UMOV UR6, UR7 ;  /* 0x0000000700067c82 */ /* 0x000fe40008000000 */
[----:B------:R-:W-:-:S02]  /*2cb0*/  USHF.R.U32.HI UR6, URZ, UR15, UR6 ;  /* 0x0000000fff067299 */ /* 0x000fc40008011606 */
[----:B------:R-:W-:Y:S02]  /*2cc0*/  UIMAD UR10, UR18, UR10, UR64 ;  /* 0x0000000a120a72a4 */ /* 0x000fe4000f8e0240 */
[----:B------:R-:W-:Y:S01]  /*2cd0*/  USEL UR6, UR4, UR6, !UP3 ;  /* 0x0000000604067287 */ /* 0x000fe2000d800000 */
[----:B------:R-:W-:Y:S01]  /*2ce0*/  @!UP0 UMOV UR7, UR9 ;  /* 0x0000000900078c82 */ /* 0x000fe20008000000 */
[----:B------:R-:W-:Y:S02]  /*2cf0*/  UIADD3 UR9, UPT, UPT, -UR5, URZ, URZ ;  /* 0x000000ff05097290 */ /* 0x000fe4000fffe1ff */
[----:B------:R-:W-:Y:S02]  /*2d00*/  @!UP0 USHF.R.U32.HI UR7, URZ, UR15, UR7 ;  /* 0x0000000fff078299 */ /* 0x000fe40008011607 */
[----:B------:R-:W-:Y:S02]  /*2d10*/  UIADD3 UR8, UPT, UPT, -UR6, URZ, URZ ;  /* 0x000000ff06087290 */ /* 0x000fe4000fffe1ff */
[----:B------:R-:W-:-:S02]  /*2d20*/  @!UP0 USEL UR7, UR5, UR7, !UP3 ;  /* 0x0000000705078287 */ /* 0x000fc4000d800000 */
[----:B------:R-:W-:Y:S02]  /*2d30*/  UIMAD UR8, UR39, UR8, UR4 ;  /* 0x00000008270872a4 */ /* 0x000fe4000f8e0204 */
[----:B------:R-:W-:Y:S02]  /*2d40*/  @!UP0 UIADD3 UR6, UPT, UPT, UR6, -UR7, URZ ;  /* 0x8000000706068290 */ /* 0x000fe4000fffe0ff */
[----:B------:R-:W-:Y:S02]  /*2d50*/  @!UP0 UIMAD UR7, UR8, UR12, UR7 ;  /* 0x0000000c080782a4 */ /* 0x000fe4000f8e0207 */
[----:B------:R-:W-:Y:S02]  /*2d60*/  @!UP0 UIMAD UR4, UR39, UR6, UR5 ;  /* 0x00000006270482a4 */ /* 0x000fe4000f8e0205 */
[----:B------:R-:W-:Y:S02]  /*2d70*/  UIMAD UR6, UR13, UR9, UR65 ;  /* 0x000000090d0672a4 */ /* 0x000fe4000f8e0241 */
[----:B------:R-:W-:Y:S01]  /*2d80*/  UIMAD UR64, UR4, UR18, UR10 ;  /* 0x00000012044072a4 */ /* 0x000fe2000f8e020a */
[----:B------:R-:W-:-:S02]  /*2d90*/  @!UP0 UMOV UR5, UR7 ;  /* 0x0000000700058c82 */ /* 0x000fc40008000000 */
[----:B------:R-:W-:-:S12]  /*2da0*/  UIMAD UR65, UR5, UR13, UR6 ;  /* 0x0000000d054172a4 */ /* 0x000fd8000f8e0206 */
.L_x_30:
        /* <DEDUP_REMOVED lines=20> */
.L_x_31:
[----:B------:R-:W-:Y:S02]  /*2ef0*/  R2UR UR5, R53 ;  /* 0x00000000350572ca */ /* 0x000fe400000e0000 */
[----:B------:R-:W-:Y:S02]  /*2f00*/  R2UR UR4, R52 ;  /* 0x00000000340472ca */ /* 0x000fe400000e0000 */
[----:B------:R-:W-:Y:S02]  /*2f10*/  PLOP3.LUT P1, PT, PT, PT, PT, 0x80, 0x8 ;  /* 0x000000000008781c */ /* 0x000fe40003f2f070 */
[----:B------:R-:W-:-:S07]  /*2f20*/  LOP3.LUT R2, R2, 0x1, RZ, 0x3c, !PT ;  /* 0x0000000102027812 */ /* 0x000fce00078e3cff */
[----:B------:R-:W-:Y:S02]  /*2f30*/  UIADD3 UR29, UPT, UPT, UR65, UR5, URZ ;  /* 0x00000005411d7290 */ /* 0x000fe4000fffe0ff */
[----:B------:R-:W-:Y:S01]  /*2f40*/  UIADD3 UR22, UPT, UPT, UR64, UR4, URZ ;  /* 0x0000000440167290 */ /* 0x000fe2000fffe0ff */
[----:B------:R-:W-:Y:S11]  /*2f50*/  BRA.U UP1, `(.L_x_32) ;  /* 0xffffffe501547547 */ /* 0x000ff6000b83ffff */
[----:B------:R-:W-:Y:S01]  /*2f60*/  UIADD3 UR48, UPT, UPT, UR48, 0x30, URZ ;  /* 0x0000003030307890 */ /* 0x000fe2000fffe0ff */
[----:B------:R-:W-:-:S03]  /*2f70*/  MOV R2, UR35 ;  /* 0x0000002300027c02 */ /* 0x000fc60008000f00 */
[----:B------:R-:W-:Y:S01]  /*2f80*/  ULEA UR4, UR38, UR48, 0x3 ;  /* 0x0000003026047291 */ /* 0x000fe2000f8e18ff */
[----:B------:R-:W-:-:S08]  /*2f90*/  SHF.L.U32 R2, R2, 0x1f, RZ ;  /* 0x0000001f02027819 */ /* 0x000fd000000006ff */
[----:B------:R-:W1:Y:S02]  /*2fa0*/  SYNCS.PHASECHK.TRANS64.TRYWAIT P0, [UR4], R2 ;  /* 0x00000002ff0075a7 */ /* 0x000e640008001104 */
[----:B-1----:R-:W-:Y:S05]  /*2fb0*/  @!P0 BRA `(.L_x_33) ;  /* 0x0000005c00788947 */ /* 0x002fea0003800000 */
.L_x_114:
[----:B------:R-:W-:-:S04]  /*2fc0*/  UIADD3 UR4, UPT, UPT, UR38, 0x1, URZ ;  /* 0x0000000126047890 */ /* 0x000fc8000fffe0ff */
[----:B------:R-:W-:-:S04]  /*2fd0*/  UISETP.NE.AND UP0, UPT, UR4, 0x6, UPT ;  /* 0x000000060400788c */ /* 0x000fc8000bf05270 */
[----:B------:R-:W-:Y:S02]  /*2fe0*/  USEL UR5, URZ, 0x1, UP0 ;  /* 0x00000001ff057887 */ /* 0x000fe40008000000 */
[----:B------:R-:W-:Y:S02]  /*2ff0*/  USEL UR4, UR4, URZ, UP0 ;  /* 0x000000ff04047287 */ /* 0x000fe40008000000 */
[----:B------:R-:W-:Y:S02]  /*3000*/  ULOP3.LUT UR6, UR35, UR5, URZ, 0x3c, !UPT ;  /* 0x0000000523067292 */ /* 0x000fe4000f8e3cff */
[----:B------:R-:W-:-:S04]  /*3010*/  ULEA UR5, UR4, UR48, 0x3 ;  /* 0x0000003004057291 */ /* 0x000fc8000f8e18ff */
[----:B-1----:R-:W-:-:S04]  /*3020*/  MOV R2, UR6 ;  /* 0x0000000600027c02 */ /* 0x002fc80008000f00 */
[----:B------:R-:W-:-:S04]  /*3030*/  SHF.L.U32 R2, R2, 0x1f, RZ ;  /* 0x0000001f02027819 */ /* 0x000fc800000006ff */
[----:B------:R-:W1:Y:S02]  /*3040*/  SYNCS.PHASECHK.TRANS64.TRYWAIT P0, [UR5], R2 ;  /* 0x00000002ff0075a7 */ /* 0x000e640008001105 */
[----:B-1----:R-:W-:Y:S05]  /*3050*/  @!P0 BRA `(.L_x_34) ;  /* 0x0000005c00688947 */ /* 0x002fea0003800000 */
.L_x_116:
        /* <DEDUP_REMOVED lines=10> */
.L_x_118:
        /* <DEDUP_REMOVED lines=10> */
.L_x_120:
        /* <DEDUP_REMOVED lines=10> */
.L_x_122:
[----:B------:R-:W-:-:S04]  /*3240*/  UIADD3 UR4, UPT, UPT, UR4, 0x1, URZ ;  /* 0x0000000104047890 */ /* 0x000fc8000fffe0ff */
[----:B------:R-:W-:-:S04]  /*3250*/  UISETP.NE.AND UP0, UPT, UR4, 0x6, UPT ;  /* 0x000000060400788c */ /* 0x000fc8000bf05270 */
[----:B------:R-:W-:Y:S02]  /*3260*/  USEL UR5, URZ, 0x1, UP0 ;  /* 0x00000001ff057887 */ /* 0x000fe40008000000 */
[----:B------:R-:W-:Y:S02]  /*3270*/  USEL UR4, UR4, URZ, UP0 ;  /* 0x000000ff04047287 */ /* 0x000fe40008000000 */
[----:B------:R-:W-:Y:S02]  /*3280*/  ULOP3.LUT UR5, UR6, UR5, URZ, 0x3c, !UPT ;  /* 0x0000000506057292 */ /* 0x000fe4000f8e3cff */
[----:B------:R-:W-:-:S04]  /*3290*/  ULEA UR4, UR4, UR48, 0x3 ;  /* 0x0000003004047291 */ /* 0x000fc8000f8e18ff */
[----:B-1----:R-:W-:Y:S02]  /*32a0*/  IMAD.U32 R2, RZ, RZ, UR5 ;  /* 0x00000005ff027e24 */ /* 0x002fe4000f8e00ff */
[----:B------:R-:W-:-:S03]  /*32b0*/  MOV R0, UR4 ;  /* 0x0000000400007c02 */ /* 0x000fc60008000f00 */
[----:B------:R-:W-:-:S07]  /*32c0*/  SHF.L.U32 R2, R2, 0x1f, RZ ;  /* 0x0000001f02027819 */ /* 0x000fce00000006ff */
.L_x_38:
[----:B-1----:R1:W2:Y:S02]  /*32d0*/  SYNCS.PHASECHK.TRANS64.TRYWAIT P0, [R0+URZ], R2 ;  /* 0x00000002000075a7 */ /* 0x0022a400080011ff */
[----:B--2---:R-:W-:Y:S05]  /*32e0*/  @!P0 NANOSLEEP.SYNCS 0x989680 ;  /* 0x009896800000895d */ /* 0x004fea0003900000 */
[----:B------:R-:W2:Y:S02]  /*32f0*/  @!P0 SYNCS.PHASECHK.TRANS64 P0, [R0+URZ], R2 ;  /* 0x00000002000085a7 */ /* 0x000ea400080010ff */
[----:B--2---:R-:W-:Y:S05]  /*3300*/  @P0 EXIT ;  /* 0x000000000000094d */ /* 0x004fea0003800000 */
[----:B------:R-:W-:Y:S05]  /*3310*/  BRA `(.L_x_38) ;  /* 0xfffffffc00ec7947 */ /* 0x000fea000383ffff */
.L_x_16:
[----:B------:R-:W2:Y:S02]  /*3320*/  S2UR UR4, SR_CgaCtaId ;  /* 0x00000000000479c3 */ /* 0x000ea40000008800 */
[----:B--2---:R-:W-:-:S04]  /*3330*/  UISETP.NE.AND UP0, UPT, UR4, URZ, UPT ;  /* 0x000000ff0400728c */ /* 0x004fc8000bf05270 */
[----:B------:R-:W-:-:S09]  /*3340*/  UISETP.NE.OR UP0, UPT, UR15, 0x1, UP0 ;  /* 0x000000010f00788c */ /* 0x000fd20008705670 */
[----:B------:R-:W-:Y:S05]  /*3350*/  BRA.U UP0, `(.L_x_39) ;  /* 0x0000000100b47547 */ /* 0x000fea000b800000 */
[----:B------:R-:W2:Y:S01]  /*3360*/  S2UR UR5, SR_CgaCtaId ;  /* 0x00000000000579c3 */ /* 0x000ea20000008800 */
[----:B------:R-:W-:Y:S01]  /*3370*/  UMOV UR4, 0x400 ;  /* 0x0000040000047882 */ /* 0x000fe20000000000 */
[----:B------:R-:W-:Y:S01]  /*3380*/  HFMA2 R3, -RZ, RZ, 0, 5.9604644775390625e-08 ;  /* 0x00000001ff037431 */ /* 0x000fe200000001ff */
[----:B------:R-:W-:Y:S01]  /*3390*/  ISETP.NE.AND P0, PT, R0, RZ, PT ;  /* 0x000000ff0000720c */ /* 0x000fe20003f05270 */
[----:B------:R-:W-:Y:S01]  /*33a0*/  IMAD.MOV.U32 R8, RZ, RZ, RZ ;  /* 0x000000ffff087224 */ /* 0x000fe200078e00ff */
[----:B--2---:R-:W-:-:S04]  /*33b0*/  ULEA UR4, UR5, UR4, 0x18 ;  /* 0x0000000405047291 */ /* 0x004fc8000f8ec0ff */
[----:B------:R-:W-:Y:S02]  /*33c0*/  UIADD3 UR5, UPT, UPT, UR4, 0xa8, URZ ;  /* 0x000000a804057890 */ /* 0x000fe4000fffe0ff */
[----:B------:R-:W-:Y:S02]  /*33d0*/  UIADD3 UR8, UPT, UPT, UR4, 0xa0, URZ ;  /* 0x000000a004087890 */ /* 0x000fe4000fffe0ff */
[----:B------:R-:W-:-:S12]  /*33e0*/  UPRMT UR5, URZ, 0x654, UR5 ;  /* 0x00000654ff057896 */ /* 0x000fd80008000005 */
.L_x_42:
[----:B------:R-:W-:Y:S01]  /*33f0*/  SHF.L.U32 R6, R3, 0x1f, RZ ;  /* 0x0000001f03067819 */ /* 0x000fe200000006ff */
[----:B------:R-:W-:Y:S02]  /*3400*/  IMAD.U32 R4, RZ, RZ, UR8 ;  /* 0x00000008ff047e24 */ /* 0x000fe4000f8e00ff */
[----:B------:R-:W-:Y:S01]  /*3410*/  @!P0 IMAD.MOV.U32 R5, RZ, RZ, 0x10 ;  /* 0x00000010ff058424 */ /* 0x000fe200078e00ff */
[----:B------:R-:W2:Y:S02]  /*3420*/  SYNCS.PHASECHK.TRANS64.TRYWAIT P1, [UR4+0xa8], R6 ;  /* 0x0000a806ff0075a7 */ /* 0x000ea40008021104 */
[----:B------:R-:W-:-:S04]  /*3430*/  PRMT R4, R0, 0x654, R4 ;  /* 0x0000065400047816 */ /* 0x000fc80000000004 */
[----:B------:R-:W-:Y:S01]  /*3440*/  SEL R2, R4, R2, !P0 ;  /* 0x0000000204027207 */ /* 0x000fe20004000000 */
[----:B--2---:R-:W-:Y:S06]  /*3450*/  @!P1 BRA `(.L_x_40) ;  /* 0x0000005800c89947 */ /* 0x004fec0003800000 */
.L_x_124:
[----:B------:R-:W-:Y:S01]  /*3460*/  UIADD3 UR6, UPT, UPT, UR4, 0xe0, URZ ;  /* 0x000000e004067890 */ /* 0x000fe2000fffe0ff */
[----:B------:R3:W-:Y:S01]  /*3470*/  @!P0 SYNCS.ARRIVE.TRANS64.RED RZ, [R2+URZ], R5 ;  /* 0x0000000502ff89a7 */ /* 0x0007e200080004ff */
[----:B------:R-:W-:Y:S01]  /*3480*/  UIADD3 UR7, UPT, UPT, UR4, 0xa0, URZ ;  /* 0x000000a004077890 */ /* 0x000fe2000fffe0ff */
[----:B------:R-:W-:-:S08]  /*3490*/  LOP3.LUT R3, R3, 0x1, RZ, 0x3c, !PT ;  /* 0x0000000103037812 */ /* 0x000fd000078e3cff */
[----:B------:R-:W-:Y:S06]  /*34a0*/  UGETNEXTWORKID.BROADCAST [UR6], [UR7] ;  /* 0x00000000060073ca */ /* 0x000fec0008000100 */
[----:B---3--:R-:W-:-:S04]  /*34b0*/  SHF.L.U32 R5, R8, 0x1f, RZ ;  /* 0x0000001f08057819 */ /* 0x008fc800000006ff */
[----:B------:R-:W3:Y:S02]  /*34c0*/  SYNCS.PHASECHK.TRANS64.TRYWAIT P1, [UR4+0xa0], R5 ;  /* 0x0000a005ff0075a7 */ /* 0x000ee40008021104 */
[----:B---3--:R-:W-:Y:S05]  /*34d0*/  @!P1 BRA `(.L_x_41) ;  /* 0x0000005800c09947 */ /* 0x008fea0003800000 */
.L_x_126:
[----:B--2---:R-:W2:Y:S01]  /*34e0*/  LDS.128 R4, [UR4+0xe0] ;  /* 0x0000e004ff047984 */ /* 0x004ea20008000c00 */
[----:B------:R-:W-:Y:S01]  /*34f0*/  LOP3.LUT R8, R8, 0x1, RZ, 0x3c, !PT ;  /* 0x0000000108087812 */ /* 0x000fe200078e3cff */
[----:B------:R-:W-:Y:S01]  /*3500*/  @!PT LDS RZ, [RZ] ;  /* 0x00000000fffff984 */ /* 0x000fe20000000800 */
[----:B------:R-:W-:Y:S01]  /*3510*/  @!PT LDS RZ, [RZ] ;  /* 0x00000000fffff984 */ /* 0x000fe20000000800 */
[----:B------:R-:W-:Y:S01]  /*3520*/  @!PT LDS RZ, [RZ] ;  /* 0x00000000fffff984 */ /* 0x000fe20000000800 */
[----:B------:R-:W-:Y:S01]  /*3530*/  @!PT LDS RZ, [RZ] ;  /* 0x00000000fffff984 */ /* 0x000fe20000000800 */
[----:B------:R3:W-:Y:S06]  /*3540*/  MEMBAR.ALL.CTA ;  /* 0x0000000000007992 */ /* 0x0007ec0000008000 */
[----:B---3--:R-:W3:Y:S02]  /*3550*/  FENCE.VIEW.ASYNC.S ;  /* 0x00000000000073c6 */ /* 0x008ee40000000000 */
[----:B---3--:R-:W-:Y:S01]  /*3560*/  SYNCS.ARRIVE.TRANS64.RED.A1T0 RZ, [UR5], RZ ;  /* 0x000000ffffff79a7 */ /* 0x008fe20008100405 */
[----:B--2---:R-:W-:-:S13]  /*3570*/  LOP3.LUT P1, RZ, R6, 0x1, RZ, 0xc0, !PT ;  /* 0x0000000106ff7812 */ /* 0x004fda000782c0ff */
[----:B------:R-:W-:Y:S05]  /*3580*/  @P1 BRA `(.L_x_42) ;  /* 0xfffffffc00981947 */ /* 0x000fea000383ffff */
[----:B------:R-:W-:-:S04]  /*3590*/  SHF.L.U32 R0, R3, 0x1f, RZ ;  /* 0x0000001f03007819 */ /* 0x000fc800000006ff */
[----:B------:R-:W2:Y:S02]  /*35a0*/  SYNCS.PHASECHK.TRANS64 P0, [UR4+0xa8], R0 ;  /* 0x0000a800ff0075a7 */ /* 0x000ea40008001004 */
[----:B-12---:R-:W-:Y:S05]  /*35b0*/  @P0 EXIT ;  /* 0x000000000000094d */ /* 0x006fea0003800000 */
[----:B------:R-:W-:-:S07]  /*35c0*/  MOV R0, UR4 ;  /* 0x0000000400007c02 */ /* 0x000fce0008000f00 */
.L_x_43:
[----:B-1----:R-:W-:-:S04]  /*35d0*/  SHF.L.U32 R2, R3, 0x1f, RZ ;  /* 0x0000001f03027819 */ /* 0x002fc800000006ff */
[----:B------:R1:W2:Y:S03]  /*35e0*/  SYNCS.PHASECHK.TRANS64.TRYWAIT P0, [R0+URZ+0xa8], R2 ;  /* 0x0000a802000075a7 */ /* 0x0002a600080011ff */
[----:B--2---:R-:W-:Y:S05]  /*35f0*/  @!P0 NANOSLEEP.SYNCS 0x989680 ;  /* 0x009896800000895d */ /* 0x004fea0003900000 */
[----:B------:R-:W2:Y:S02]  /*3600*/  @!P0 SYNCS.PHASECHK.TRANS64 P0, [R0+URZ+0xa8], R2 ;  /* 0x0000a802000085a7 */ /* 0x000ea400080010ff */
[----:B--2---:R-:W-:Y:S05]  /*3610*/  @P0 EXIT ;  /* 0x000000000000094d */ /* 0x004fea0003800000 */
[----:B------:R-:W-:Y:S05]  /*3620*/  BRA `(.L_x_43) ;  /* 0xfffffffc00e87947 */ /* 0x000fea000383ffff */
.L_x_39:
[----:B------:R-:W-:-:S09]  /*3630*/  UISETP.NE.AND UP0, UPT, UR15, URZ, UPT ;  /* 0x000000ff0f00728c */ /* 0x000fd2000bf05270 */
[----:B------:R-:W-:Y:S05]  /*3640*/  BRA.U UP0, `(.L_x_44) ;  /* 0x0000001100007547 */ /* 0x000fea000b800000 */
[----:B------:R-:W2:Y:S01]  /*3650*/  S2UR UR7, SR_CgaCtaId ;  /* 0x00000000000779c3 */ /* 0x000ea20000008800 */
[----:B------:R-:W-:Y:S01]  /*3660*/  UMOV UR4, 0x40 ;  /* 0x0000004000047882 */ /* 0x000fe20000000000 */
[----:B------:R-:W-:Y:S01]  /*3670*/  NOP ;  /* 0x0000000000007918 */ /* 0x000fe20000000000 */
[----:B------:R-:W-:Y:S01]  /*3680*/  UMOV UR6, 0x400 ;  /* 0x0000040000067882 */ /* 0x000fe20000000000 */
[----:B--2---:R-:W-:Y:S02]  /*3690*/  ULEA UR5, UR7, UR4, 0x18 ;  /* 0x0000000407057291 */ /* 0x004fe4000f8ec0ff */
[----:B------:R-:W-:-:S07]  /*36a0*/  ULEA UR6, UR7, UR6, 0x18 ;  /* 0x0000000607067291 */ /* 0x000fce000f8ec0ff */
[----:B------:R-:W2:Y:S02]  /*36b0*/  LDS.U8 R0, [UR5+0x1c] ;  /* 0x00001c05ff007984 */ /* 0x000ea40008000000 */
[----:B--2---:R-:W-:-:S13]  /*36c0*/  ISETP.NE.AND P0, PT, R0, RZ, PT ;  /* 0x000000ff0000720c */ /* 0x004fda0003f05270 */
[----:B------:R-:W-:Y:S05]  /*36d0*/  @P0 BRA `(.L_x_45) ;  /* 0x0000000000580947 */ /* 0x000fea0003800000 */
[----:B------:R-:W-:-:S13]  /*36e0*/  ELECT P0, URZ, PT ;  /* 0x0000000000ff782f */ /* 0x000fda0003800000 */
[----:B------:R-:W-:Y:S05]  /*36f0*/  @!P0 BRA `(.L_x_46) ;  /* 0x0000000000608947 */ /* 0x000fea0003800000 */
[----:B------:R-:W-:Y:S01]  /*3700*/  UMOV UR4, 0x10 ;  /* 0x0000001000047882 */ /* 0x000fe20000000000 */
[----:B------:R-:W-:Y:S01]  /*3710*/  HFMA2 R0, -RZ, RZ, 0, 5.9604644775390625e-08 ;  /* 0x00000001ff007431 */ /* 0x000fe200000001ff */
[----:B------:R-:W-:-:S03]  /*3720*/  MOV R2, 0xffff ;  /* 0x0000ffff00027802 */ /* 0x000fc60000000f00 */
[----:B------:R-:W-:Y:S04]  /*3730*/  DEPBAR.LE SB2, 0x36 ;  /* 0x0000ad800000791a */ /* 0x000fe80000000000 */
[----:B------:R-:W2:Y:S02]  /*3740*/  UTCATOMSWS.FIND_AND_SET.ALIGN UP0, UR4, UR4 ;  /* 0x00000004000475e3 */ /* 0x000ea40008000800 */
[----:B--2---:R-:W-:Y:S01]  /*3750*/  MOV R3, UR4 ;  /* 0x0000000400037c02 */ /* 0x004fe20008000f00 */
[----:B------:R-:W-:Y:S06]  /*3760*/  BRA.U UP0, `(.L_x_47) ;  /* 0x0000000100187547 */ /* 0x000fec000b800000 */
.L_x_48:
[----:B------:R-:W-:Y:S05]  /*3770*/  NANOSLEEP 0x64 ;  /* 0x000000640000795d */ /* 0x000fea0003800000 */
[----:B------:R-:W-:-:S05]  /*3780*/  UMOV UR4, 0x10 ;  /* 0x0000001000047882 */ /* 0x000fca0000000000 */
[----:B------:R-:W-:Y:S04]  /*3790*/  DEPBAR.LE SB2, 0x36 ;  /* 0x0000ad800000791a */ /* 0x000fe80000000000 */
[----:B------:R-:W2:Y:S02]  /*37a0*/  UTCATOMSWS.FIND_AND_SET.ALIGN UP0, UR4, UR4 ;  /* 0x00000004000475e3 */ /* 0x000ea40008000800 */
[----:B--2---:R-:W-:Y:S01]  /*37b0*/  MOV R3, UR4 ;  /* 0x0000000400037c02 */ /* 0x004fe20008000f00 */
[----:B------:R-:W-:Y:S05]  /*37c0*/  BRA.U !UP0, `(.L_x_48) ;  /* 0xfffffffd08e87547 */ /* 0x000fea000b83ffff */
.L_x_47:
[-C--:B------:R-:W-:Y:S02]  /*37d0*/  SHF.L.U32 R2, R2, R3.reuse, RZ ;  /* 0x0000000302027219 */ /* 0x080fe400000006ff */
[----:B------:R-:W-:Y:S01]  /*37e0*/  SHF.L.U32 R0, R0, R3, RZ ;  /* 0x0000000300007219 */ /* 0x000fe200000006ff */
[----:B------:R-:W-:Y:S02]  /*37f0*/  IMAD.SHL.U32 R3, R3, 0x20, RZ ;  /* 0x0000002003037824 */ /* 0x000fe400078e00ff */
[----:B------:R2:W-:Y:S04]  /*3800*/  ATOMS.OR RZ, [UR5+0x14], R2 ;  /* 0x00001402ffff798c */ /* 0x0005e8000b000005 */
[----:B------:R2:W-:Y:S04]  /*3810*/  ATOMS.OR RZ, [UR5+0x18], R0 ;  /* 0x00001800ffff798c */ /* 0x0005e8000b000005 */
[----:B------:R2:W-:Y:S01]  /*3820*/  STS [UR6+0xf0], R3 ;  /* 0x0000f003ff007988 */ /* 0x0005e20008000806 */
[----:B------:R-:W-:Y:S05]  /*3830*/  BRA `(.L_x_46) ;  /* 0x0000000000107947 */ /* 0x000fea0003800000 */
.L_x_45:
[----:B------:R-:W-:Y:S02]  /*3840*/  MOV R0, 0xffffffff ;  /* 0xffffffff00007802 */ /* 0x000fe40000000f00 */
[----:B------:R-:W-:-:S03]  /*3850*/  MOV R2, 0x3880 ;  /* 0x0000388000027802 */ /* 0x000fc60000000f00 */
[----:B------:R2:W-:Y:S04]  /*3860*/  STS [UR6+0xf0], R0 ;  /* 0x0000f000ff007988 */ /* 0x0005e80008000806 */
[----:B-12--5:R-:W-:Y:S05]  /*3870*/  CALL.REL.NOINC `($__internal_1_$__cuda_sm10x_tcgen05_guardrail_trap_phase_invalid_during_alloc) ;  /* 0x0000005c00547944 */ /* 0x026fea0003c00000 */
.L_x_46:
[----:B------:R-:W-:Y:S05]  /*3880*/  WARPSYNC.ALL ;  /* 0x0000000000007948 */ /* 0x000fea0003800000 */
[----:B------:R-:W3:Y:S01]  /*3890*/  S2UR UR4, SR_CgaCtaId ;  /* 0x00000000000479c3 */ /* 0x000ee20000008800 */
[----:B------:R-:W-:Y:S01]  /*38a0*/  UMOV UR24, 0x400 ;  /* 0x0000040000187882 */ /* 0x000fe20000000000 */
[----:B------:R-:W-:-:S06]  /*38b0*/  NOP ;  /* 0x0000000000007918 */ /* 0x000fcc0000000000 */
[----:B------:R-:W-:Y:S06]  /*38c0*/  BAR.ARV 0x6, 0xa0 ;  /* 0x0182800000007b1d */ /* 0x000fec0000002000 */
[----:B------:R-:W4:Y:S01]  /*38d0*/  LDCU UR6, c[0x0][0x394] ;  /* 0x00007280ff0677ac */ /* 0x000f220008000800 */
[----:B------:R-:W-:Y:S01]  /*38e0*/  IMAD.MOV.U32 R8, RZ, RZ, 0x1 ;  /* 0x00000001ff087424 */ /* 0x000fe200078e00ff */
[----:B------:R-:W2:Y:S01]  /*38f0*/  LDCU UR7, c[0x0][0x394] ;  /* 0x00007280ff0777ac */ /* 0x000ea20008000800 */
[----:B------:R-:W-:Y:S01]  /*3900*/  UMOV UR27, URZ ;  /* 0x000000ff001b7c82 */ /* 0x000fe20008000000 */
[----:B------:R-:W-:Y:S01]  /*3910*/  UMOV UR23, URZ ;  /* 0x000000ff00177c82 */ /* 0x000fe20008000000 */
[----:B---3--:R-:W-:Y:S01]  /*3920*/  ULEA UR24, UR4, UR24, 0x18 ;  /* 0x0000001804187291 */ /* 0x008fe2000f8ec0ff */
[----:B------:R-:W-:Y:S01]  /*3930*/  UMOV UR44, 0x0 ;  /* 0x00000000002c7882 */ /* 0x000fe20000000000 */
[----:B------:R-:W-:-:S02]  /*3940*/  UMOV UR45, 0x4118910 ;  /* 0x04118910002d7882 */ /* 0x000fc40000000000 */
[----:B------:R-:W-:Y:S02]  /*3950*/  UIADD3 UR4, UPT, UPT, UR24, 0x6800, URZ ;  /* 0x0000680018047890 */ /* 0x000fe4000fffe0ff */
[----:B------:R-:W-:Y:S02]  /*3960*/  UIADD3 UR5, UPT, UPT, UR24, 0x1e800, URZ ;  /* 0x0001e80018057890 */ /* 0x000fe4000fffe0ff */
[----:B----4-:R-:W-:Y:S01]  /*3970*/  UIADD3 UR6, UPT, UPT, UR6, 0x3f, URZ ;  /* 0x0000003f06067890 */ /* 0x010fe2000fffe0ff */
[----:B------:R-:W3:Y:S01]  /*3980*/  LDS R9, [UR24+0xf0] ;  /* 0x0000f018ff097984 */ /* 0x000ee20008000800 */
[----:B------:R-:W-:Y:S02]  /*3990*/  USHF.R.U32.HI UR25, URZ, 0x4, UR4 ;  /* 0x00000004ff197899 */ /* 0x000fe40008011604 */
[----:B------:R-:W-:Y:S02]  /*39a0*/  USHF.R.S32.HI UR29, URZ, 0x1f, UR6 ;  /* 0x0000001fff1d7899 */ /* 0x000fe40008011406 */
[----:B------:R-:W-:-:S02]  /*39b0*/  USHF.R.U32.HI UR4, URZ, 0x4, UR5 ;  /* 0x00000004ff047899 */ /* 0x000fc40008011605 */
[----:B------:R-:W-:Y:S02]  /*39c0*/  ULEA.HI UR29, UR29, UR6, URZ, 0x6 ;  /* 0x000000061d1d7291 */ /* 0x000fe4000f8f30ff */
[----:B------:R-:W-:Y:S02]  /*39d0*/  UIADD3 UR46, UPT, UPT, UR24, 0xa8, URZ ;  /* 0x000000a8182e7890 */ /* 0x000fe4000fffe0ff */
[----:B------:R-:W-:Y:S02]  /*39e0*/  USHF.R.S32.HI UR29, URZ, 0x6, UR29 ;  /* 0x00000006ff1d7899 */ /* 0x000fe4000801141d */
[----:B------:R-:W-:Y:S02]  /*39f0*/  ULOP3.LUT UR25, UR25, 0x3fff, URZ, 0xc0, !UPT ;  /* 0x00003fff19197892 */ /* 0x000fe4000f8ec0ff */
[----:B------:R-:W-:Y:S02]  /*3a00*/  UISETP.LT.AND UP0, UPT, UR29, 0x1, UPT ;  /* 0x000000011d00788c */ /* 0x000fe4000bf01270 */
[----:B------:R-:W-:-:S02]  /*3a10*/  ULOP3.LUT UR4, UR4, 0x3fff, URZ, 0xc0, !UPT ;  /* 0x00003fff04047892 */ /* 0x000fc4000f8ec0ff */
[----:B------:R-:W-:Y:S01]  /*3a20*/  USEL UR47, UR29, 0x1, !UP0 ;  /* 0x000000011d2f7887 */ /* 0x000fe2000c000000 */
[----:B------:R-:W-:Y:S01]  /*3a30*/  UMOV UR42, 0x0 ;  /* 0x00000000002a7882 */ /* 0x000fe20000000000 */
[----:B------:R-:W-:Y:S01]  /*3a40*/  UMOV UR43, 0x4118910 ;  /* 0x04118910002b7882 */ /* 0x000fe20000000000 */
[----:B------:R-:W-:Y:S01]  /*3a50*/  UMOV UR40, 0x0 ;  /* 0x0000000000287882 */ /* 0x000fe20000000000 */
[----:B------:R-:W-:Y:S01]  /*3a60*/  UMOV UR41, 0x4118910 ;  /* 0x0411891000297882 */ /* 0x000fe20000000000 */
[----:B------:R-:W-:Y:S01]  /*3a70*/  UMOV UR38, 0x0 ;  /* 0x0000000000267882 */ /* 0x000fe20000000000 */
[----:B-1----:R-:W-:Y:S01]  /*3a80*/  UMOV UR39, 0x4118910 ;  /* 0x0411891000277882 */ /* 0x002fe20000000000 */
[----:B------:R-:W-:Y:S01]  /*3a90*/  UMOV UR36, 0x0 ;  /* 0x0000000000247882 */ /* 0x000fe20000000000 */
[----:B------:R-:W-:Y:S01]  /*3aa0*/  UMOV UR37, 0x4118910 ;  /* 0x0411891000257882 */ /* 0x000fe20000000000 */
[----:B------:R-:W-:Y:S02]  /*3ab0*/  UPRMT UR46, URZ, 0x654, UR46 ;  /* 0x00000654ff2e7896 */ /* 0x000fe4000800002e */
[----:B------:R-:W-:-:S02]  /*3ac0*/  ULOP3.LUT UR25, UR25, 0x2000000, URZ, 0xfc, !UPT ;  /* 0x0200000019197892 */ /* 0x000fc4000f8efcff */
[----:B------:R-:W-:Y:S02]  /*3ad0*/  ULOP3.LUT UR26, UR4, 0x2000000, URZ, 0xfc, !UPT ;  /* 0x02000000041a7892 */ /* 0x000fe4000f8efcff */
[----:B------:R-:W-:Y:S02]  /*3ae0*/  UIADD3 UR47, UPT, UPT, -UR47, URZ, URZ ;  /* 0x000000ff2f2f7290 */ /* 0x000fe4000fffe1ff */
[----:B--2---:R-:W-:Y:S01]  /*3af0*/  UISETP.GE.AND UP4, UPT, UR7, 0x1, UPT ;  /* 0x000000010700788c */ /* 0x004fe2000bf86270 */
[----:B------:R-:W-:Y:S01]  /*3b00*/  UMOV UR34, 0x0 ;  /* 0x0000000000227882 */ /* 0x000fe20000000000 */
[C---:B---3--:R-:W-:Y:S01]  /*3b10*/  VIADD R3, R9.reuse, 0x40 ;  /* 0x0000004009037836 */ /* 0x048fe20000000000 */
[----:B------:R-:W-:Y:S01]  /*3b20*/  LOP3.LUT R2, R9, 0xffff, RZ, 0xc0, !PT ;  /* 0x0000ffff09027812 */ /* 0x000fe200078ec0ff */
[----:B------:R-:W-:Y:S01]  /*3b30*/  UMOV UR35, 0x4118910 ;  /* 0x0411891000237882 */ /* 0x000fe20000000000 */
[----:B------:R-:W-:Y:S01]  /*3b40*/  UMOV UR32, 0x0 ;  /* 0x0000000000207882 */ /* 0x000fe20000000000 */
[----:B------:R-:W-:Y:S01]  /*3b50*/  UMOV UR33, 0x4118910 ;  /* 0x0411891000217882 */ /* 0x000fe20000000000 */
[----:B------:R-:W-:Y:S01]  /*3b60*/  LOP3.LUT R3, R3, 0xffff, RZ, 0xc0, !PT ;  /* 0x0000ffff03037812 */ /* 0x000fe200078ec0ff */
[----:B------:R-:W-:Y:S01]  /*3b70*/  UMOV UR30, 0x0 ;  /* 0x00000000001e7882 */ /* 0x000fe20000000000 */
[----:B------:R-:W-:-:S03]  /*3b80*/  UMOV UR31, 0x4118910 ;  /* 0x04118910001f7882 */ /* 0x000fc60000000000 */
[----:B------:R1:W-:Y:S02]  /*3b90*/  STL.64 [R1], R2 ;  /* 0x0000000201007387 */ /* 0x0003e40000100a00 */
[----:B-1----:R-:W-:-:S07]  /*3ba0*/  CS2R R2, SRZ ;  /* 0x0000000000027805 */ /* 0x002fce000001ff00 */
.L_x_55:
[----:B-1----:R-:W-:-:S04]  /*3bb0*/  SHF.L.U32 R4, R3, 0x1f, RZ ;  /* 0x0000001f03047819 */ /* 0x002fc800000006ff */
[----:B------:R-:W1:Y:S02]  /*3bc0*/  SYNCS.PHASECHK.TRANS64.TRYWAIT P0, [UR24+0xa0], R4 ;  /* 0x0000a004ff0075a7 */ /* 0x000e640008001118 */
[----:B-12---:R-:W-:Y:S05]  /*3bd0*/  @!P0 BRA `(.L_x_49) ;  /* 0x0000005400188947 */ /* 0x006fea0003800000 */
.L_x_128:
[----:B-1----:R-:W1:Y:S01]  /*3be0*/  LDS.128 R4, [UR24+0xe0] ;  /* 0x0000e018ff047984 */ /* 0x002e620008000c00 */
[----:B------:R-:W-:Y:S01]  /*3bf0*/  ULEA UR28, UR27, UR24, 0x3 ;  /* 0x000000181b1c7291 */ /* 0x000fe2000f8e18ff */
[----:B------:R-:W-:Y:S01]  /*3c00*/  SHF.L.U32 R0, R8, 0x1f, RZ ;  /* 0x0000001f08007819 */ /* 0x000fe200000006ff */
[----:B------:R-:W-:Y:S01]  /*3c10*/  @!PT LDS RZ, [RZ] ;  /* 0x00000000fffff984 */ /* 0x000fe20000000800 */
[----:B------:R-:W-:Y:S01]  /*3c20*/  @!PT LDS RZ, [RZ] ;  /* 0x00000000fffff984 */ /* 0x000fe20000000800 */
[----:B------:R-:W-:Y:S01]  /*3c30*/  @!PT LDS RZ, [RZ] ;  /* 0x00000000fffff984 */ /* 0x000fe20000000800 */
[----:B------:R-:W-:Y:S01]  /*3c40*/  @!PT LDS RZ, [RZ] ;  /* 0x00000000fffff984 */ /* 0x000fe20000000800 */
[----:B------:R2:W-:Y:S06]  /*3c50*/  MEMBAR.ALL.CTA ;  /* 0x0000000000007992 */ /* 0x0005ec0000008000 */
[----:B--2---:R-:W2:Y:S02]  /*3c60*/  FENCE.VIEW.ASYNC.S ;  /* 0x00000000000073c6 */ /* 0x004ea40000000000 */
[----:B--2---:R-:W-:Y:S01]  /*3c70*/  SYNCS.ARRIVE.TRANS64.RED.A1T0 RZ, [UR46], RZ ;  /* 0x000000ffffff79a7 */ /* 0x004fe2000810042e */
[----:B------:R-:W2:Y:S01]  /*3c80*/  SYNCS.PHASECHK.TRANS64.TRYWAIT P0, [UR28+0xc0], R0 ;  /* 0x0000c000ff0075a7 */ /* 0x000ea2000800111c */
[----:B-1----:R-:W-:Y:S01]  /*3c90*/  LOP3.LUT P3, RZ, R6, 0x1, RZ, 0xc0, !PT ;  /* 0x0000000106ff7812 */ /* 0x002fe2000786c0ff */
[----:B--2---:R-:W-:-:S12]  /*3ca0*/  @!P0 BRA `(.L_x_50) ;  /* 0x0000005000fc8947 */ /* 0x004fd80003800000 */
.L_x_130:
[----:B------:R-:W-:Y:S05]  /*3cb0*/  BRA.U !UP4, `(.L_x_51) ;  /* 0x000000050c547547 */ /* 0x000fea000b800000 */
[----:B-1----:R-:W-:Y:S01]  /*3cc0*/  IMAD.U32 R0, RZ, RZ, UR27 ;  /* 0x0000001bff007e24 */ /* 0x002fe2000f8e00ff */
[----:B------:R-:W-:-:S04]  /*3cd0*/  ULEA UR4, UR23, UR24, 0x3 ;  /* 0x0000001817047291 */ /* 0x000fc8000f8e18ff */
[----:B------:R-:W-:-:S05]  /*3ce0*/  LEA R0, R0, R1, 0x2 ;  /* 0x0000000100007211 */ /* 0x000fca00078e10ff */
[----:B------:R1:W5:Y:S01]  /*3cf0*/  LDL R4, [R0] ;  /* 0x0000000000047983 */ /* 0x0003620000100800 */
[----:B------:R-:W-:Y:S01]  /*3d00*/  UPLOP3.LUT UP2, UPT, UPT, UPT, UPT, 0x40, 0x4 ;  /* 0x000000000004789c */ /* 0x000fe20003f4e870 */
[----:B------:R-:W-:Y:S01]  /*3d10*/  UMOV UR22, UR47 ;  /* 0x0000002f00167c82 */ /* 0x000fe20008000000 */
[----:B------:R-:W-:Y:S01]  /*3d20*/  UMOV UR21, UR29 ;  /* 0x0000001d00157c82 */ /* 0x000fe20008000000 */
[----:B------:R-:W-:Y:S01]  /*3d30*/  UMOV UR5, UR23 ;  /* 0x0000001700057c82 */ /* 0x000fe20008000000 */
[----:B-1----:R-:W-:-:S04]  /*3d40*/  SHF.L.U32 R0, R2, 0x1f, RZ ;  /* 0x0000001f02007819 */ /* 0x002fc800000006ff */
[----:B------:R1:W2:Y:S03]  /*3d50*/  SYNCS.PHASECHK.TRANS64.TRYWAIT P2, [UR4], R0 ;  /* 0x00000000ff0075a7 */ /* 0x0002a60008041104 */
.L_x_54:
[----:B------:R-:W-:Y:S02]  /*3d60*/  UIADD3 UR22, UPT, UPT, UR22, 0x1, URZ ;  /* 0x0000000116167890 */ /* 0x000fe4000fffe0ff */
[----:B------:R-:W-:Y:S02]  /*3d70*/  ULEA UR20, UR5, UR24, 0x3 ;  /* 0x0000001805147291 */ /* 0x000fe4000f8e18ff */
[----:B------:R-:W-:Y:S01]  /*3d80*/  UISETP.NE.AND UP3, UPT, UR22, URZ, UPT ;  /* 0x000000ff1600728c */ /* 0x000fe2000bf65270 */
[----:B--23--:R-:W-:Y:S10]  /*3d90*/  @P2 BRA `(.L_x_52) ;  /* 0x00000000000c2947 */ /* 0x00cff40003800000 */
[----:B------:R-:W-:Y:S04]  /*3da0*/  SHF.L.U32 R5, R2, 0x1f, RZ ;  /* 0x0000001f02057819 */ /* 0x000fe800000006ff */
[----:B------:R-:W2:Y:S02]  /*3db0*/  SYNCS.PHASECHK.TRANS64.TRYWAIT P0, [UR20], R5 ;  /* 0x00000005ff0075a7 */ /* 0x000ea40008001114 */
[----:B--2---:R-:W-:Y:S05]  /*3dc0*/  @!P0 BRA `(.L_x_53) ;  /* 0x0000005000cc8947 */ /* 0x004fea0003800000 */
.L_x_52:
[----:B------:R-:W-:Y:S01]  /*3dd0*/  UISETP.NE.AND UP0, UPT, UR21, 0x1, UPT ;  /* 0x000000011500788c */ /* 0x000fe2000bf05270 */
[----:B------:R-:W-:Y:S01]  /*3de0*/  PLOP3.LUT P2, PT, PT, PT, PT, 0x80, 0x8 ;  /* 0x000000000008781c */ /* 0x000fe20003f4f070 */
[----:B------:R-:W-:Y:S01]  /*3df0*/  UIADD3 UR4, UPT, UPT, UR5, 0x1, URZ ;  /* 0x0000000105047890 */ /* 0x000fe2000fffe0ff */
[----:B------:R-:W-:Y:S03]  /*3e00*/  ELECT P1, URZ, PT ;  /* 0x0000000000ff782f */ /* 0x000fe60003820000 */
[----:B------:R-:W-:Y:S01]  /*3e10*/  UISETP.NE.AND UP1, UPT, UR4, 0x6, UPT ;  /* 0x000000060400788c */ /* 0x000fe2000bf25270 */
[----:B------:R-:W-:Y:S01]  /*3e20*/  PLOP3.LUT P0, PT, PT, PT, UP0, 0x80, 0x8 ;  /* 0x000000000008781c */ /* 0x000fe20003f0f008 */
[----:B------:R-:W-:Y:S02]  /*3e30*/  ULEA UR18, UR5, UR26, 0xa ;  /* 0x0000001a05127291 */ /* 0x000fe4000f8e50ff */
[----:B------:R-:W-:Y:S02]  /*3e40*/  USEL UR6, URZ, 0x1, UP1 ;  /* 0x00000001ff067887 */ /* 0x000fe40008800000 */
[----:B------:R-:W-:Y:S02]  /*3e50*/  USEL UR23, UR4, URZ, UP1 ;  /* 0x000000ff04177287 */ /* 0x000fe40008800000 */
[----:B------:R-:W-:Y:S02]  /*3e60*/  ULEA UR16, UR5, UR25, 0xa ;  /* 0x0000001905107291 */ /* 0x000fe4000f8e50ff */
[----:B------:R-:W-:Y:S01]  /*3e70*/  @UP0 ULEA UR4, UR23, UR24, 0x3 ;  /* 0x0000001817040291 */ /* 0x000fe2000f8e18ff */
[----:B------:R-:W-:Y:S01]  /*3e80*/  LOP3.LUT R2, R2, UR6, RZ, 0x3c, !PT ;  /* 0x0000000602027c12 */ /* 0x000fe2000f8e3cff */
[----:B------:R-:W-:Y:S01]  /*3e90*/  UIADD3 UR8, UPT, UPT, UR18, 0x40, URZ ;  /* 0x0000004012087890 */ /* 0x000fe2000fffe0ff */
[----:B-----5:R-:W-:Y:S01]  /*3ea0*/  @P1 R2UR.BROADCAST UR6, R4 ;  /* 0x00000000040612ca */ /* 0x020fe200008e0000 */
[----:B------:R-:W-:Y:S01]  /*3eb0*/  UIADD3 UR12, UPT, UPT, UR18, 0x80, URZ ;  /* 0x00000080120c7890 */ /* 0x000fe2000fffe0ff */
[----:B-1----:R-:W-:Y:S01]  /*3ec0*/  @P0 SHF.L.U32 R0, R2, 0x1f, RZ ;  /* 0x0000001f02000819 */ /* 0x002fe200000006ff */
[----:B------:R-:W-:Y:S02]  /*3ed0*/  UIADD3 UR10, UPT, UPT, UR18, 0xc0, URZ ;  /* 0x000000c0120a7890 */ /* 0x000fe4000fffe0ff */
[----:B------:R-:W-:Y:S01]  /*3ee0*/  UIADD3 UR21, UPT, UPT, UR21, -0x1, URZ ;  /* 0xffffffff15157890 */ /* 0x000fe2000fffe0ff */
[----:B------:R3:W4:Y:S01]  /*3ef0*/  @P0 SYNCS.PHASECHK.TRANS64.TRYWAIT P2, [UR4], R0 ;  /* 0x00000000ff0005a7 */ /* 0x0007220008041104 */
[----:B------:R-:W-:Y:S11]  /*3f00*/  ELECT P0, URZ, PT ;  /* 0x0000000000ff782f */ /* 0x000ff60003800000 */
[----:B------:R-:W-:Y:S02]  /*3f10*/  @!UPT UIADD3 URZ, UPT, UPT, URZ, URZ, URZ ;  /* 0x000000fffffff290 */ /* 0x000fe4000fffe0ff */
[C---:B------:R-:W-:Y:S01]  /*3f20*/  @P0 R2UR.BROADCAST UR15, R4.reuse ;  /* 0x00000000040f02ca */ /* 0x040fe200008e0000 */
[----:B------:R-:W-:Y:S01]  /*3f30*/  UIADD3 UR4, UPT, UPT, UR16, 0x40, URZ ;  /* 0x0000004010047890 */ /* 0x000fe2000fffe0ff */
[----:B------:R-:W-:Y:S11]  /*3f40*/  ELECT P0, URZ, PT ;  /* 0x0000000000ff782f */ /* 0x000ff60003800000 */
[----:B------:R-:W-:Y:S02]  /*3f50*/  @!UPT UIADD3 URZ, UPT, UPT, URZ, URZ, URZ ;  /* 0x000000fffffff290 */ /* 0x000fe4000fffe0ff */
[C---:B------:R-:W-:Y:S02]  /*3f60*/  @P0 R2UR.BROADCAST UR14, R4.reuse ;  /* 0x00000000040e02ca */ /* 0x040fe400008e0000 */
[----:B------:R-:W-:Y:S01]  /*3f70*/  ELECT P0, URZ, PT ;  /* 0x0000000000ff782f */ /* 0x000fe20003800000 */
[----:B------:R-:W-:Y:S01]  /*3f80*/  UMOV UR19, 0x20004020 ;  /* 0x2000402000137882 */ /* 0x000fe20000000000 */
[----:B------:R-:W-:Y:S01]  /*3f90*/  UMOV UR17, 0x20004020 ;  /* 0x2000402000117882 */ /* 0x000fe20000000000 */
[----:B------:R-:W-:Y:S01]  /*3fa0*/  UMOV UR9, 0x20004020 ;  /* 0x2000402000097882 */ /* 0x000fe20000000000 */
[----:B------:R1:W-:Y:S01]  /*3fb0*/  UTCHMMA gdesc[UR16], gdesc[UR18], tmem[UR6], tmem[UR44], idesc[UR45], UP2 ;  /* 0x00ff2c12100075ea */ /* 0x0003e20009000006 */
[----:B------:R-:W-:Y:S01]  /*3fc0*/  UPLOP3.LUT UP2, UPT, UPT, UPT, UPT, 0x80, 0x8 ;  /* 0x000000000008789c */ /* 0x000fe20003f4f070 */
[----:B------:R-:W-:Y:S01]  /*3fd0*/  UMOV UR5, 0x20004020 ;  /* 0x2000402000057882 */ /* 0x000fe20000000000 */
[----:B------:R-:W-:Y:S01]  /*3fe0*/  UMOV UR13, 0x20004020 ;  /* 0x20004020000d7882 */ /* 0x000fe20000000000 */
[----:B------:R2:W-:Y:S01]  /*3ff0*/  UTCHMMA gdesc[UR4], gdesc[UR8], tmem[UR15], tmem[UR42], idesc[UR43], UPT ;  /* 0x00ff2a08040075ea */ /* 0x0005e2000b80000f */
[----:B------:R-:W-:Y:S01]  /*4000*/  UMOV UR7, 0x20004020 ;  /* 0x2000402000077882 */ /* 0x000fe20000000000 */
[----:B------:R-:W-:Y:S01]  /*4010*/  UMOV UR11, 0x20004020 ;  /* 0x20004020000b7882 */ /* 0x000fe20000000000 */
[----:B-1----:R-:W-:Y:S02]  /*4020*/  UIADD3 UR6, UPT, UPT, UR16, 0x80, URZ ;  /* 0x0000008010067890 */ /* 0x002fe4000fffe0ff */
[C---:B------:R-:W-:Y:S02]  /*4030*/  @P0 R2UR.BROADCAST UR19, R4.reuse ;  /* 0x00000000041302ca */ /* 0x040fe400008e0000 */
[----:B------:R-:W-:Y:S11]  /*4040*/  ELECT P0, URZ, PT ;  /* 0x0000000000ff782f */ /* 0x000ff60003800000 */
[----:B------:R-:W-:Y:S02]  /*4050*/  @!UPT UIADD3 URZ, UPT, UPT, URZ, URZ, URZ ;  /* 0x000000fffffff290 */ /* 0x000fe4000fffe0ff */
[C---:B------:R-:W-:Y:S02]  /*4060*/  @P0 R2UR.BROADCAST UR17, R4.reuse ;  /* 0x00000000041102ca */ /* 0x040fe400008e0000 */
[----:B------:R-:W-:Y:S01]  /*4070*/  ELECT P0, URZ, PT ;  /* 0x0000000000ff782f */ /* 0x000fe20003800000 */
[----:B--2---:R-:W-:Y:S02]  /*4080*/  UIADD3 UR4, UPT, UPT, UR16, 0xc0, URZ ;  /* 0x000000c010047890 */ /* 0x004fe4000fffe0ff */
[----:B------:R-:W-:Y:S01]  /*4090*/  UIADD3 UR8, UPT, UPT, UR18, 0x100, URZ ;  /* 0x0000010012087890 */ /* 0x000fe2000fffe0ff */
[----:B------:R1:W-:Y:S01]  /*40a0*/  UTCHMMA gdesc[UR6], gdesc[UR12], tmem[UR14], tmem[UR40], idesc[UR41], UPT ;  /* 0x00ff280c060075ea */ /* 0x0003e2000b80000e */
[----:B------:R-:W-:Y:S05]  /*40b0*/  UMOV UR15, 0x20004020 ;  /* 0x20004020000f7882 */ /* 0x000fea0000000000 */
[----:B------:R2:W-:Y:S01]  /*40c0*/  UTCHMMA gdesc[UR4], gdesc[UR10], tmem[UR19], tmem[UR38], idesc[UR39], UPT ;  /* 0x00ff260a040075ea */ /* 0x0005e2000b800013 */
[----:B-1----:R-:W-:Y:S02]  /*40d0*/  UIADD3 UR6, UPT, UPT, UR16, 0x100, URZ ;  /* 0x0000010010067890 */ /* 0x002fe4000fffe0ff */
[----:B------:R-:W-:Y:S02]  /*40e0*/  UIADD3 UR14, UPT, UPT, UR18, 0x140, URZ ;  /* 0x00000140120e7890 */ /* 0x000fe4000fffe0ff */
[----:B------:R-:W-:Y:S02]  /*40f0*/  UIADD3 UR12, UPT, UPT, UR18, 0x180, URZ ;  /* 0x00000180120c7890 */ /* 0x000fe4000fffe0ff */
[----:B--2---:R-:W-:Y:S01]  /*4100*/  UIADD3 UR4, UPT, UPT, UR16, 0x140, URZ ;  /* 0x0000014010047890 */ /* 0x004fe2000fffe0ff */
[C---:B------:R-:W-:Y:S02]  /*4110*/  @P0 R2UR.BROADCAST UR19, R4.reuse ;  /* 0x00000000041302ca */ /* 0x040fe400008e0000 */
[----:B------:R-:W-:Y:S01]  /*4120*/  ELECT P0, URZ, PT ;  /* 0x0000000000ff782f */ /* 0x000fe20003800000 */
[----:B------:R1:W-:Y:S01]  /*4130*/  UTCHMMA gdesc[UR6], gdesc[UR8], tmem[UR17], tmem[UR36], idesc[UR37], UPT ;  /* 0x00ff2408060075ea */ /* 0x0003e2000b800011 */
[----:B------:R-:W-:Y:S09]  /*4140*/  UIADD3 UR10, UPT, UPT, UR18, 0x1c0, URZ ;  /* 0x000001c0120a7890 */ /* 0x000ff2000fffe0ff */
[----:B------:R2:W-:Y:S01]  /*4150*/  UTCHMMA gdesc[UR4], gdesc[UR14], tmem[UR19], tmem[UR34], idesc[UR35], UPT ;  /* 0x00ff220e040075ea */ /* 0x0005e2000b800013 */
[----:B-1----:R-:W-:Y:S01]  /*4160*/  UIADD3 UR8, UPT, UPT, UR16, 0x180, URZ ;  /* 0x0000018010087890 */ /* 0x002fe2000fffe0ff */
[C---:B------:R-:W-:Y:S02]  /*4170*/  @P0 R2UR.BROADCAST UR17, R4.reuse ;  /* 0x00000000041102ca */ /* 0x040fe400008e0000 */
[----:B------:R-:W-:Y:S01]  /*4180*/  ELECT P0, URZ, PT ;  /* 0x0000000000ff782f */ /* 0x000fe20003800000 */
[----:B------:R-:W-:Y:S02]  /*4190*/  UIADD3 UR6, UPT, UPT, UR16, 0x1c0, URZ ;  /* 0x000001c010067890 */ /* 0x000fe4000fffe0ff */
[----:B--2---:R-:W-:Y:S10]  /*41a0*/  UIADD3 UR4, UPT, UPT, UR20, 0x30, URZ ;  /* 0x0000003014047890 */ /* 0x004ff4000fffe0ff */
[----:B------:R-:W-:Y:S01]  /*41b0*/  @P0 R2UR.BROADCAST UR14, R4 ;  /* 0x00000000040e02ca */ /* 0x000fe200008e0000 */
[----:B------:R-:W-:Y:S01]  /*41c0*/  UMOV UR5, UR23 ;  /* 0x0000001700057c82 */ /* 0x000fe20008000000 */
[----:B------:R3:W-:Y:S11]  /*41d0*/  UTCHMMA gdesc[UR8], gdesc[UR12], tmem[UR17], tmem[UR32], idesc[UR33], UPT ;  /* 0x00ff200c080075ea */ /* 0x0007f6000b800011 */
[----:B------:R3:W-:Y:S01]  /*41e0*/  UTCHMMA gdesc[UR6], gdesc[UR10], tmem[UR14], tmem[UR30], idesc[UR31], UPT ;  /* 0x00ff1e0a060075ea */ /* 0x0007e2000b80000e */
[----:B------:R3:W-:Y:S01]  /*41f0*/  UTCBAR [UR4], URZ ;  /* 0x000000ff040073e9 */ /* 0x0007e200080000ff */
[----:B----4-:R-:W-:Y:S05]  /*4200*/  BRA.U UP3, `(.L_x_54) ;  /* 0xfffffff903d47547 */ /* 0x010fea000b83ffff */
.L_x_51:
[----:B---3--:R-:W-:Y:S01]  /*4210*/  UIADD3 UR4, UPT, UPT, UR27, 0x1, URZ ;  /* 0x000000011b047890 */ /* 0x008fe2000fffe0ff */
[----:B------:R-:W-:Y:S01]  /*4220*/  LOP3.LUT R3, R3, 0x1, RZ, 0x3c, !PT ;  /* 0x0000000103037812 */ /* 0x000fe200078e3cff */
[----:B------:R-:W-:Y:S02]  /*4230*/  UIADD3 UR5, UPT, UPT, UR28, 0xb0, URZ ;  /* 0x000000b01c057890 */ /* 0x000fe4000fffe0ff */
[----:B------:R-:W-:-:S04]  /*4240*/  UISETP.NE.AND UP0, UPT, UR4, 0x2, UPT ;  /* 0x000000020400788c */ /* 0x000fc8000bf05270 */
[----:B------:R-:W-:Y:S02]  /*4250*/  USEL UR6, URZ, 0x1, UP0 ;  /* 0x00000001ff067887 */ /* 0x000fe40008000000 */
[----:B------:R-:W-:Y:S01]  /*4260*/  USEL UR27, UR4, URZ, UP0 ;  /* 0x000000ff041b7287 */ /* 0x000fe20008000000 */
[----:B------:R2:W-:Y:S03]  /*4270*/  UTCBAR [UR5], URZ ;  /* 0x000000ff050073e9 */ /* 0x0005e600080000ff */
[----:B------:R-:W-:Y:S01]  /*4280*/  LOP3.LUT R8, R8, UR6, RZ, 0x3c, !PT ;  /* 0x0000000608087c12 */ /* 0x000fe2000f8e3cff */
[----:B------:R-:W-:Y:S07]  /*4290*/  @P3 BRA `(.L_x_55) ;  /* 0xfffffff800443947 */ /* 0x000fee000383ffff */
[----:B------:R-:W3:Y:S01]  /*42a0*/  S2UR UR6, SR_CgaCtaId ;  /* 0x00000000000679c3 */ /* 0x000ee20000008800 */
[----:B------:R-:W-:Y:S01]  /*42b0*/  ELECT P0, URZ, PT ;  /* 0x0000000000ff782f */ /* 0x000fe20003800000 */
[----:B-1----:R-:W-:Y:S01]  /*42c0*/  IMAD.MOV.U32 R0, RZ, RZ, 0x1 ;  /* 0x00000001ff007424 */ /* 0x002fe200078e00ff */
[----:B------:R-:W-:Y:S01]  /*42d0*/  UIADD3 UR24, UPT, UPT, UR24, 0xc0, URZ ;  /* 0x000000c018187890 */ /* 0x000fe2000fffe0ff */
[----:B------:R-:W-:Y:S01]  /*42e0*/  SHF.L.U32 R2, R8, 0x1f, RZ ;  /* 0x0000001f08027819 */ /* 0x000fe200000006ff */
[----:B------:R-:W-:-:S03]  /*42f0*/  UMOV UR4, 0x40 ;  /* 0x0000004000047882 */ /* 0x000fc60000000000 */
[----:B------:R-:W-:Y:S01]  /*4300*/  UVIRTCOUNT.DEALLOC.SMPOOL 0x80 ;  /* 0x000000800000784c */ /* 0x000fe20000000000 */
[----:B---3--:R-:W-:Y:S02]  /*4310*/  ULEA UR6, UR6, UR4, 0x18 ;  /* 0x0000000406067291 */ /* 0x008fe4000f8ec0ff */
[----:B------:R-:W-:-:S07]  /*4320*/  ULEA UR4, UR27, UR24, 0x3 ;  /* 0x000000181b047291 */ /* 0x000fce000f8e18ff */
[----:B------:R1:W-:Y:S02]  /*4330*/  @P0 STS.U8 [UR6+0x1c], R0 ;  /* 0x00001c00ff000988 */ /* 0x0003e40008000006 */
[----:B------:R-:W3:Y:S02]  /*4340*/  SYNCS.PHASECHK.TRANS64.TRYWAIT P0, [UR4], R2 ;  /* 0x00000002ff0075a7 */ /* 0x000ee40008001104 */
[----:B-1-3--:R-:W-:Y:S05]  /*4350*/  @!P0 BRA `(.L_x_56) ;  /* 0x0000004c00808947 */ /* 0x00afea0003800000 */
.L_x_133:
[----:B------:R-:W-:-:S04]  /*4360*/  UIADD3 UR4, UPT, UPT, UR27, 0x1, URZ ;  /* 0x000000011b047890 */ /* 0x000fc8000fffe0ff */
[----:B------:R-:W-:-:S04]  /*4370*/  UISETP.NE.AND UP0, UPT, UR4, 0x2, UPT ;  /* 0x000000020400788c */ /* 0x000fc8000bf05270 */
[----:B--2---:R-:W-:Y:S02]  /*4380*/  USEL UR5, URZ, 0x1, UP0 ;  /* 0x00000001ff057887 */ /* 0x004fe40008000000 */
[----:B------:R-:W-:-:S04]  /*4390*/  USEL UR4, UR4, URZ, UP0 ;  /* 0x000000ff04047287 */ /* 0x000fc80008000000 */
[----:B------:R-:W-:Y:S01]  /*43a0*/  ULEA UR4, UR4, UR24, 0x3 ;  /* 0x0000001804047291 */ /* 0x000fe2000f8e18ff */
[----:B-1----:R-:W-:-:S04]  /*43b0*/  LOP3.LUT R2, R8, UR5, RZ, 0x3c, !PT ;  /* 0x0000000508027c12 */ /* 0x002fc8000f8e3cff */
[----:B------:R-:W-:-:S04]  /*43c0*/  SHF.L.U32 R2, R2, 0x1f, RZ ;  /* 0x0000001f02027819 */ /* 0x000fc800000006ff */
[----:B------:R-:W1:Y:S02]  /*43d0*/  SYNCS.PHASECHK.TRANS64.TRYWAIT P0, [UR4], R2 ;  /* 0x00000002ff0075a7 */ /* 0x000e640008001104 */
[----:B-1----:R-:W-:Y:S05]  /*43e0*/  @!P0 BRA `(.L_x_57) ;  /* 0x0000004c00748947 */ /* 0x002fea0003800000 */
.L_x_135:
[----:B------:R-:W-:Y:S01]  /*43f0*/  NOP ;  /* 0x0000000000007918 */ /* 0x000fe20000000000 */
[----:B-1----:R-:W1:Y:S01]  /*4400*/  LDS R0, [UR6+0x14] ;  /* 0x00001406ff007984 */ /* 0x002e620008000800 */
[----:B------:R-:W-:Y:S01]  /*4410*/  LOP3.LUT R3, R9, 0xffff, RZ, 0xc0, !PT ;  /* 0x0000ffff09037812 */ /* 0x000fe200078ec0ff */
[----:B------:R-:W-:-:S03]  /*4420*/  IMAD.MOV.U32 R2, RZ, RZ, 0xffff ;  /* 0x0000ffffff027424 */ /* 0x000fc600078e00ff */
[----:B------:R-:W-:-:S04]  /*4430*/  SHF.R.U32.HI R3, RZ, 0x5, R3 ;  /* 0x00000005ff037819 */ /* 0x000fc80000011603 */
[----:B------:R-:W-:-:S04]  /*4440*/  SHF.L.U32 R2, R2, R3, RZ ;  /* 0x0000000302027219 */ /* 0x000fc800000006ff */
[----:B-1----:R-:W-:-:S04]  /*4450*/  LOP3.LUT R0, R0, R2, RZ, 0xc0, !PT ;  /* 0x0000000200007212 */ /* 0x002fc800078ec0ff */
[----:B------:R-:W-:Y:S01]  /*4460*/  ISETP.NE.AND P0, PT, R0, R2, PT ;  /* 0x000000020000720c */ /* 0x000fe20003f05270 */
[----:B------:R-:W-:-:S05]  /*4470*/  IMAD.MOV.U32 R0, RZ, RZ, 0x1 ;  /* 0x00000001ff007424 */ /* 0x000fca00078e00ff */
[----:B------:R-:W-:-:S07]  /*4480*/  SHF.L.U32 R0, R0, R3, RZ ;  /* 0x0000000300007219 */ /* 0x000fce00000006ff */
[----:B------:R-:W-:Y:S05]  /*4490*/  @P0 BRA `(.L_x_58) ;  /* 0x00000000005c0947 */ /* 0x000fea0003800000 */
[----:B------:R-:W1:Y:S02]  /*44a0*/  LDS R3, [UR6+0x18] ;  /* 0x00001806ff037984 */ /* 0x000e640008000800 */
[----:B-1----:R-:W-:-:S04]  /*44b0*/  LOP3.LUT R3, R3, R0, RZ, 0xc0, !PT ;  /* 0x0000000003037212 */ /* 0x002fc800078ec0ff */
[----:B------:R-:W-:-:S13]  /*44c0*/  ISETP.NE.AND P0, PT, R3, R0, PT ;  /* 0x000000000300720c */ /* 0x000fda0003f05270 */
[----:B------:R-:W-:Y:S05]  /*44d0*/  @P0 BRA `(.L_x_59) ;  /* 0x0000000000400947 */ /* 0x000fea0003800000 */
[----:B------:R-:W-:Y:S01]  /*44e0*/  R2UR UR4, R2 ;  /* 0x00000000020472ca */ /* 0x000fe200000e0000 */
[----:B------:R-:W1:Y:S01]  /*44f0*/  S2R R3, SR_LANEID ;  /* 0x0000000000037919 */ /* 0x000e620000000000 */
[----:B------:R-:W-:-:S04]  /*4500*/  LOP3.LUT R0, RZ, R0, RZ, 0x33, !PT ;  /* 0x00000000ff007212 */ /* 0x000fc800078e33ff */
[----:B------:R-:W2:Y:S07]  /*4510*/  REDUX UR7, R0 ;  /* 0x00000000000773c4 */ /* 0x000eae0000000000 */
[----:B------:R-:W-:-:S03]  /*4520*/  ULOP3.LUT UR5, URZ, UR4, URZ, 0x33, !UPT ;  /* 0x00000004ff057292 */ /* 0x000fc6000f8e33ff */
[----:B------:R-:W-:Y:S02]  /*4530*/  VOTEU.ANY UR4, UPT, PT ;  /* 0x0000000000047886 */ /* 0x000fe400038e0100 */
[----:B------:R-:W-:Y:S01]  /*4540*/  UFLO.U32 UR4, UR4 ;  /* 0x00000004000472bd */ /* 0x000fe200080e0000 */
[----:B------:R-:W-:-:S04]  /*4550*/  IMAD.U32 R2, RZ, RZ, UR5 ;  /* 0x00000005ff027e24 */ /* 0x000fc8000f8e00ff */
[----:B------:R-:W3:Y:S02]  /*4560*/  REDUX UR8, R2 ;  /* 0x00000000020873c4 */ /* 0x000ee40000000000 */
[----:B------:R4:W-:Y:S01]  /*4570*/  UTCATOMSWS.AND URZ, UR5 ;  /* 0x0000000500ff79e3 */ /* 0x0009e20008000000 */
[----:B--2---:R-:W-:Y:S01]  /*4580*/  IMAD.U32 R0, RZ, RZ, UR7 ;  /* 0x00000007ff007e24 */ /* 0x004fe2000f8e00ff */
[----:B-1----:R-:W-:Y:S01]  /*4590*/  ISETP.EQ.U32.AND P0, PT, R3, UR4, PT ;  /* 0x0000000403007c0c */ /* 0x002fe2000bf02070 */
[----:B---3--:R-:W-:-:S12]  /*45a0*/  IMAD.U32 R2, RZ, RZ, UR8 ;  /* 0x00000008ff027e24 */ /* 0x008fd8000f8e00ff */
[----:B------:R4:W-:Y:S04]  /*45b0*/  @P0 ATOMS.AND RZ, [UR6+0x14], R2 ;  /* 0x00001402ffff098c */ /* 0x0009e8000a800006 */
[----:B------:R4:W-:Y:S01]  /*45c0*/  @P0 ATOMS.AND RZ, [UR6+0x18], R0 ;  /* 0x00001800ffff098c */ /* 0x0009e2000a800006 */
[----:B------:R-:W-:Y:S05]  /*45d0*/  BRA `(.L_x_60) ;  /* 0x0000000000147947 */ /* 0x000fea0003800000 */
.L_x_59:
[----:B------:R-:W-:Y:S02]  /*45e0*/  MOV R2, 0x4600 ;  /* 0x0000460000027802 */ /* 0x000fe40000000f00 */
[----:B-----5:R-:W-:Y:S05]  /*45f0*/  CALL.REL.NOINC `($__internal_0_$__cuda_sm10x_tcgen05_guardrail_trap_col_being_dealloced_not_returned_by_alloc) ;  /* 0x0000004c00e87944 */ /* 0x020fea0003c00000 */
[----:B------:R-:W-:Y:S05]  /*4600*/  BRA `(.L_x_60) ;  /* 0x0000000000087947 */ /* 0x000fea0003800000 */
.L_x_58:
[----:B------:R-:W-:Y:S02]  /*4610*/  MOV R2, 0x4630 ;  /* 0x0000463000027802 */ /* 0x000fe40000000f00 */
[----:B-----5:R-:W-:Y:S05]  /*4620*/  CALL.REL.NOINC `($__internal_2_$__cuda_sm10x_tcgen05_guardrail_trap_unallocated_columns_being_dealloced) ;  /* 0x0000004c00f47944 */ /* 0x020fea0003c00000 */
.L_x_60:
[----:B------:R-:W-:Y:S01]  /*4630*/  NOP ;  /* 0x0000000000007918 */ /* 0x000fe20000000000 */
[----:B----4-:R-:W-:Y:S05]  /*4640*/  EXIT ;  /* 0x000000000000794d */ /* 0x010fea0003800000 */
.L_x_44:
[----:B------:R-:W2:Y:S01]  /*4650*/  LDCU UR5, c[0x0][0x384] ;  /* 0x00007080ff0577ac */ /* 0x000ea20008000800 */
[----:B------:R-:W-:Y:S02]  /*4660*/  UISETP.NE.OR UP0, UPT, UR15, 0x3, !UP2 ;  /* 0x000000030f00788c */ /* 0x000fe4000d705670 */
[----:B--2---:R-:W-:-:S07]  /*4670*/  UIADD3 UR5, UPT, UPT, UR5, 0x3f, URZ ;  /* 0x0000003f05057890 */ /* 0x004fce000fffe0ff */
[----:B------:R-:W-:Y:S05]  /*4680*/  BRA.U UP0, `(.L_x_61) ;  /* 0x0000001500a47547 */ /* 0x000fea000b800000 */
[----:B------:R-:W2:Y:S01]  /*4690*/  LDCU UR46, c[0x0][0x388] ;  /* 0x00007100ff2e77ac */ /* 0x000ea20008000800 */
[----:B------:R-:W3:Y:S01]  /*46a0*/  S2UR UR7, SR_CgaCtaId ;  /* 0x00000000000779c3 */ /* 0x000ee20000008800 */
[----:B------:R-:W-:Y:S01]  /*46b0*/  R2UR UR44, R52 ;  /* 0x00000000342c72ca */ /* 0x000fe200000e0000 */
[----:B------:R-:W-:Y:S01]  /*46c0*/  IMAD.MOV.U32 R12, RZ, RZ, 0x1 ;  /* 0x00000001ff0c7424 */ /* 0x000fe200078e00ff */
[----:B------:R-:W-:Y:S01]  /*46d0*/  USHF.R.S32.HI UR4, URZ, 0x1f, UR5 ;  /* 0x0000001fff047899 */ /* 0x000fe20008011405 */
[----:B------:R-:W-:Y:S01]  /*46e0*/  R2UR UR43, R53 ;  /* 0x00000000352b72ca */ /* 0x000fe200000e0000 */
[----:B------:R-:W-:Y:S01]  /*46f0*/  UMOV UR24, 0x400 ;  /* 0x0000040000187882 */ /* 0x000fe20000000000 */
[----:B------:R-:W4:Y:S01]  /*4700*/  LDCU UR36, c[0x0][0x370] ;  /* 0x00006e00ff2477ac */ /* 0x000f220008000800 */
[----:B------:R-:W-:Y:S01]  /*4710*/  IMAD.MOV.U32 R11, RZ, RZ, RZ ;  /* 0x000000ffff0b7224 */ /* 0x000fe200078e00ff */
[----:B------:R-:W1:Y:S01]  /*4720*/  LDC.64 R18, c[0x0][0x348] ;  /* 0x0000d200ff127b82 */ /* 0x000e620000000a00 */
[----:B------:R-:W-:Y:S01]  /*4730*/  IMAD.MOV.U32 R8, RZ, RZ, 0x2000 ;  /* 0x00002000ff087424 */ /* 0x000fe200078e00ff */
[----:B------:R-:W-:Y:S01]  /*4740*/  ULEA.HI UR4, UR4, UR5, URZ, 0x6 ;  /* 0x0000000504047291 */ /* 0x000fe2000f8f30ff */
[----:B------:R-:W4:Y:S03]  /*4750*/  LDCU.128 UR32, c[0x0][0xc10] ;  /* 0x00018200ff2077ac */ /* 0x000f260008000c00 */
[----:B------:R-:W-:Y:S01]  /*4760*/  USHF.R.S32.HI UR28, URZ, 0x6, UR4 ;  /* 0x00000006ff1c7899 */ /* 0x000fe20008011404 */
[----:B--2---:R-:W-:Y:S01]  /*4770*/  IMAD.U32 R0, RZ, RZ, UR46 ;  /* 0x0000002eff007e24 */ /* 0x004fe2000f8e00ff */
[----:B------:R-:W2:Y:S04]  /*4780*/  LDCU UR31, c[0x0][0x374] ;  /* 0x00006e80ff1f77ac */ /* 0x000ea80008000800 */
[----:B------:R-:W-:Y:S01]  /*4790*/  IABS R0, R0 ;  /* 0x0000000000007213 */ /* 0x000fe20000000000 */
[----:B------:R-:W-:Y:S01]  /*47a0*/  IMAD.U32 R5, RZ, RZ, UR28 ;  /* 0x0000001cff057e24 */ /* 0x000fe2000f8e00ff */
[----:B------:R-:W4:Y:S02]  /*47b0*/  LDCU UR4, c[0x0][0xc30] ;  /* 0x00018600ff0477ac */ /* 0x000f240008000800 */
[----:B------:R-:W-:-:S02]  /*47c0*/  R2UR UR26, R0 ;  /* 0x00000000001a72ca */ /* 0x000fc400000e0000 */
[-C--:B------:R-:W-:Y:S01]  /*47d0*/  IABS R2, R5.reuse ;  /* 0x0000000500027213 */ /* 0x080fe20000000000 */
[----:B---3--:R-:W-:Y:S01]  /*47e0*/  ULEA UR24, UR7, UR24, 0x18 ;  /* 0x0000001807187291 */ /* 0x008fe2000f8ec0ff */
[----:B------:R-:W-:Y:S01]  /*47f0*/  IABS R5, R5 ;  /* 0x0000000500057213 */ /* 0x000fe20000000000 */
[----:B------:R-:W3:Y:S01]  /*4800*/  LDCU UR17, c[0x0][0xc0c] ;  /* 0x00018180ff1177ac */ /* 0x000ee20008000800 */
[----:B------:R-:W-:Y:S02]  /*4810*/  R2UR UR27, R2 ;  /* 0x00000000021b72ca */ /* 0x000fe400000e0000 */
[----:B------:R-:W3:Y:S01]  /*4820*/  LDC.64 R2, c[0x0][0x988] ;  /* 0x00026200ff027b82 */ /* 0x000ee20000000a00 */
[----:B------:R-:W3:Y:S01]  /*4830*/  LDCU UR50, c[0x0][0xc20] ;  /* 0x00018400ff3277ac */ /* 0x000ee20008000800 */
[----:B------:R-:W-:-:S03]  /*4840*/  IMAD.MOV R5, RZ, RZ, -R5 ;  /* 0x000000ffff057224 */ /* 0x000fc600078e0a05 */
[----:B------:R-:W1:Y:S01]  /*4850*/  I2F.RP R0, UR26 ;  /* 0x0000001a00007d06 */ /* 0x000e620008209400 */
[----:B------:R-:W3:Y:S01]  /*4860*/  LDCU UR30, c[0x0][0x38c] ;  /* 0x00007180ff1e77ac */ /* 0x000ee20008000800 */
[----:B------:R-:W-:Y:S01]  /*4870*/  R2UR UR45, R5 ;  /* 0x00000000052d72ca */ /* 0x000fe200000e0000 */
[----:B----4-:R-:W-:Y:S02]  /*4880*/  UISETP.NE.AND UP3, UPT, UR4, 0x1, UPT ;  /* 0x000000010400788c */ /* 0x010fe4000bf65270 */
[----:B------:R-:W-:-:S03]  /*4890*/  UIMAD.WIDE.U32 UR10, UR36, UR32, URZ ;  /* 0x00000020240a72a5 */ /* 0x000fc6000f8e00ff */
[----:B------:R-:W4:Y:S01]  /*48a0*/  I2F.RP R4, UR27 ;  /* 0x0000001b00047d06 */ /* 0x000f220008209400 */
[----:B--2---:R-:W-:Y:S02]  /*48b0*/  UIMAD.WIDE.U32 UR12, UR31, UR35, URZ ;  /* 0x000000231f0c72a5 */ /* 0x004fe4000f8e00ff */
[----:B------:R-:W-:Y:S02]  /*48c0*/  UIADD3 UR42, UPT, UPT, UR24, 0xa8, URZ ;  /* 0x000000a8182a7890 */ /* 0x000fe4000fffe0ff */
[----:B-1----:R-:W-:Y:S02]  /*48d0*/  UISETP.GE.AND UP2, UPT, UR39, 0x1, UPT ;  /* 0x000000012700788c */ /* 0x002fe4000bf46270 */
[----:B------:R-:W-:Y:S01]  /*48e0*/  UISETP.NE.AND UP0, UPT, UR39, 0x1, UPT ;  /* 0x000000012700788c */ /* 0x000fe2000bf05270 */
[----:B------:R-:W1:Y:S01]  /*48f0*/  MUFU.RCP R0, R0 ;  /* 0x0000000000007308 */ /* 0x000e620000001000 */
[----:B------:R-:W-:Y:S01]  /*4900*/  UMOV UR41, UR11 ;  /* 0x0000000b00297c82 */ /* 0x000fe20008000000 */
[----:B------:R-:W-:Y:S01]  /*4910*/  UMOV UR40, UR13 ;  /* 0x0000000d00287c82 */ /* 0x000fe20008000000 */
[----:B---3--:R-:W-:Y:S01]  /*4920*/  ISETP.NE.U32.AND P0, PT, R2, RZ, PT ;  /* 0x000000ff0200720c */ /* 0x008fe20003f05070 */
[----:B------:R-:W-:-:S02]  /*4930*/  UISETP.NE.AND UP2, UPT, UR17, 0x1, UPT ;  /* 0x000000011100788c */ /* 0x000fc4000bf45270 */
[----:B------:R-:W-:Y:S01]  /*4940*/  UISETP.NE.AND UP0, UPT, UR34, 0x1, UPT ;  /* 0x000000012200788c */ /* 0x000fe2000bf05270 */
[----:B------:R-:W-:Y:S01]  /*4950*/  ISETP.NE.AND.EX P0, PT, R3, RZ, PT, P0 ;  /* 0x000000ff0300720c */ /* 0x000fe20003f05300 */
[----:B----4-:R-:W2:Y:S01]  /*4960*/  MUFU.RCP R4, R4 ;  /* 0x0000000400047308 */ /* 0x010ea20000001000 */
[----:B------:R-:W3:Y:S01]  /*4970*/  LDC.64 R2, c[0x0][0x990] ;  /* 0x00026400ff027b82 */ /* 0x000ee20000000a00 */
[----:B------:R-:W-:Y:S01]  /*4980*/  UMOV UR25, URZ ;  /* 0x000000ff00197c82 */ /* 0x000fe20008000000 */
[----:B------:R-:W-:Y:S01]  /*4990*/  UPLOP3.LUT UP1, UPT, UPT, UPT, UPT, 0x40, 0x4 ;  /* 0x000000000004789c */ /* 0x000fe20003f2e870 */
[----:B------:R-:W4:Y:S01]  /*49a0*/  LDCU.64 UR18, c[0x0][0xc28] ;  /* 0x00018500ff1277ac */ /* 0x000f220008000a00 */
[----:B-1----:R-:W-:Y:S01]  /*49b0*/  VIADD R0, R0, 0xffffffe ;  /* 0x0ffffffe00007836 */ /* 0x002fe20000000000 */
[----:B------:R-:W-:Y:S02]  /*49c0*/  UPRMT UR42, URZ, 0x654, UR42 ;  /* 0x00000654ff2a7896 */ /* 0x000fe4000800002a */
[----:B------:R-:W-:-:S02]  /*49d0*/  USHF.R.U32.HI UR41, URZ, UR33, UR41 ;  /* 0x00000021ff297299 */ /* 0x000fc40008011629 */
[----:B------:R-:W-:Y:S01]  /*49e0*/  USHF.R.U32.HI UR40, URZ, UR50, UR40 ;  /* 0x00000032ff287299 */ /* 0x000fe20008011628 */
[----:B------:R-:W1:Y:S01]  /*49f0*/  F2I.FTZ.U32.TRUNC.NTZ R0, R0 ;  /* 0x0000000000007305 */ /* 0x000e62000021f000 */
[----:B------:R-:W-:Y:S01]  /*4a00*/  UISETP.NE.AND UP2, UPT, UR46, URZ, UPT ;  /* 0x000000ff2e00728c */ /* 0x000fe2000bf45270 */
[----:B--2---:R-:W-:Y:S01]  /*4a10*/  VIADD R4, R4, 0xffffffe ;  /* 0x0ffffffe04047836 */ /* 0x004fe20000000000 */
[----:B------:R-:W-:Y:S02]  /*4a20*/  UISETP.NE.AND UP0, UPT, UR30, URZ, UPT ;  /* 0x000000ff1e00728c */ /* 0x000fe4000bf05270 */
[----:B------:R-:W-:Y:S01]  /*4a30*/  UISETP.NE.AND UP6, UPT, UR28, URZ, UPT ;  /* 0x000000ff1c00728c */ /* 0x000fe2000bfc5270 */
[----:B------:R-:W-:Y:S02]  /*4a40*/  VOTEU.ANY UP5, P0 ;  /* 0x0000000000ff7886 */ /* 0x000fe400000a0100 */
[----:B------:R-:W2:Y:S01]  /*4a50*/  F2I.FTZ.U32.TRUNC.NTZ R4, R4 ;  /* 0x0000000400047305 */ /* 0x000ea2000021f000 */
[----:B-1----:R-:W-:-:S02]  /*4a60*/  R2UR UR5, R0 ;  /* 0x00000000000572ca */ /* 0x002fc400000e0000 */
[----:B--2---:R-:W-:-:S11]  /*4a70*/  R2UR UR7, R4 ;  /* 0x00000000040772ca */ /* 0x004fd600000e0000 */
[----:B------:R-:W-:-:S04]  /*4a80*/  UIADD3 UR4, UPT, UPT, URZ, -UR5, URZ ;  /* 0x80000005ff047290 */ /* 0x000fc8000fffe0ff */
[----:B------:R-:W-:-:S03]  /*4a90*/  UIMAD UR6, UR4, UR26, URZ ;  /* 0x0000001a040672a4 */ /* 0x000fc6000f8e02ff */
[----:B------:R-:W-:Y:S01]  /*4aa0*/  UMOV UR4, URZ ;  /* 0x000000ff00047c82 */ /* 0x000fe20008000000 */
[----:B------:R-:W-:Y:S02]  /*4ab0*/  UIADD3 UR8, UPT, UPT, URZ, -UR7, URZ ;  /* 0x80000007ff087290 */ /* 0x000fe4000fffe0ff */
[----:B------:R-:W-:Y:S02]  /*4ac0*/  UIMAD.WIDE.U32 UR4, UR5, UR6, UR4 ;  /* 0x00000006050472a5 */ /* 0x000fe4000f8e0004 */
[----:B------:R-:W-:Y:S01]  /*4ad0*/  UIMAD UR8, UR8, UR27, URZ ;  /* 0x0000001b080872a4 */ /* 0x000fe2000f8e02ff */
[----:B------:R-:W-:-:S03]  /*4ae0*/  UMOV UR6, URZ ;  /* 0x000000ff00067c82 */ /* 0x000fc60008000000 */
[----:B------:R-:W-:Y:S01]  /*4af0*/  UIMAD.WIDE.U32 UR6, UR7, UR8, UR6 ;  /* 0x00000008070672a5 */ /* 0x000fe2000f8e0006 */
[----:B------:R-:W-:-:S06]  /*4b00*/  UMOV UR37, UR5 ;  /* 0x0000000500257c82 */ /* 0x000fcc0008000000 */
[----:B---34-:R-:W-:-:S05]  /*4b10*/  UMOV UR38, UR7 ;  /* 0x0000000700267c82 */ /* 0x018fca0008000000 */
.L_x_70:
[----:B------:R-:W-:Y:S04]  /*4b20*/  SHF.L.U32 R4, R11, 0x1f, RZ ;  /* 0x0000001f0b047819 */ /* 0x000fe800000006ff */
[----:B-1----:R-:W1:Y:S02]  /*4b30*/  SYNCS.PHASECHK.TRANS64.TRYWAIT P0, [UR24+0xa0], R4 ;  /* 0x0000a004ff0075a7 */ /* 0x002e640008001118 */
[----:B-1----:R-:W-:Y:S05]  /*4b40*/  @!P0 BRA `(.L_x_62) ;  /* 0x0000004400b48947 */ /* 0x002fea0003800000 */
.L_x_137:
[----:B-1----:R-:W1:Y:S01]  /*4b50*/  LDS.128 R4, [UR24+0xe0] ;  /* 0x0000e018ff047984 */ /* 0x002e620008000c00 */
[----:B------:R-:W-:Y:S01]  /*4b60*/  UISETP.GE.AND UP0, UPT, UR39, 0x1, UPT ;  /* 0x000000012700788c */ /* 0x000fe2000bf06270 */
[----:B------:R-:W-:Y:S01]  /*4b70*/  @!PT LDS RZ, [RZ] ;  /* 0x00000000fffff984 */ /* 0x000fe20000000800 */
[----:B------:R-:W-:Y:S01]  /*4b80*/  @!PT LDS RZ, [RZ] ;  /* 0x00000000fffff984 */ /* 0x000fe20000000800 */
[----:B------:R-:W-:Y:S01]  /*4b90*/  @!PT LDS RZ, [RZ] ;  /* 0x00000000fffff984 */ /* 0x000fe20000000800 */
[----:B------:R-:W-:Y:S01]  /*4ba0*/  @!PT LDS RZ, [RZ] ;  /* 0x00000000fffff984 */ /* 0x000fe20000000800 */
[----:B------:R2:W-:Y:S06]  /*4bb0*/  MEMBAR.ALL.CTA ;  /* 0x0000000000007992 */ /* 0x0005ec0000008000 */
[----:B--2---:R-:W2:Y:S02]  /*4bc0*/  FENCE.VIEW.ASYNC.S ;  /* 0x00000000000073c6 */ /* 0x004ea40000000000 */
[----:B--2---:R-:W-:Y:S01]  /*4bd0*/  SYNCS.ARRIVE.TRANS64.RED.A1T0 RZ, [UR42], RZ ;  /* 0x000000ffffff79a7 */ /* 0x004fe2000810042a */
[----:B-1----:R-:W-:Y:S11]  /*4be0*/  LOP3.LUT P0, RZ, R6, 0x1, RZ, 0xc0, !PT ;  /* 0x0000000106ff7812 */ /* 0x002ff6000780c0ff */
[----:B------:R-:W-:Y:S02]  /*4bf0*/  @!UPT UIADD3 URZ, UPT, UPT, URZ, URZ, URZ ;  /* 0x000000fffffff290 */ /* 0x000fe4000fffe0ff */
[----:B------:R-:W-:Y:S01]  /*4c00*/  VOTEU.ANY UP2, P0 ;  /* 0x0000000000ff7886 */ /* 0x000fe20000040100 */
[----:B------:R-:W-:Y:S11]  /*4c10*/  PLOP3.LUT P0, PT, PT, PT, UP2, 0x80, 0x8 ;  /* 0x000000000008781c */ /* 0x000ff60003f0f028 */
[----:B------:R-:W-:Y:S02]  /*4c20*/  @!UPT UIADD3 URZ, UPT, UPT, URZ, URZ, URZ ;  /* 0x000000fffffff290 */ /* 0x000fe4000fffe0ff */
[----:B------:R-:W-:Y:S02]  /*4c30*/  @P0 MOV R9, R4 ;  /* 0x0000000400090202 */ /* 0x000fe40000000f00 */
[----:B------:R-:W-:Y:S02]  /*4c40*/  @P0 LOP3.LUT R0, R5, 0xffff, RZ, 0xc0, !PT ;  /* 0x0000ffff05000812 */ /* 0x000fe400078ec0ff */
[----:B------:R-:W-:Y:S02]  /*4c50*/  @P0 R2UR UR5, R9 ;  /* 0x00000000090502ca */ /* 0x000fe400000e0000 */
[----:B------:R-:W-:Y:S11]  /*4c60*/  @P0 R2UR UR4, R0 ;  /* 0x00000000000402ca */ /* 0x000ff600000e0000 */
[----:B------:R-:W-:Y:S02]  /*4c70*/  @UP2 UMOV UR16, UR5 ;  /* 0x0000000500102c82 */ /* 0x000fe40008000000 */
[----:B------:R-:W-:Y:S01]  /*4c80*/  @UP2 UMOV UR15, UR4 ;  /* 0x00000004000f2c82 */ /* 0x000fe20008000000 */
[----:B------:R-:W-:Y:S05]  /*4c90*/  BRA.U !UP0, `(.L_x_63) ;  /* 0x0000000108c07547 */ /* 0x000fea000b800000 */
[----:B------:R-:W-:Y:S02]  /*4ca0*/  UIMAD.WIDE.U32 UR8, UR15, UR35, URZ ;  /* 0x000000230f0872a5 */ /* 0x000fe4000f8e00ff */
[----:B------:R-:W-:Y:S02]  /*4cb0*/  UP2UR UR14, UPR, URZ, 0x4 ;  /* 0x00000004ff0e7883 */ /* 0x000fe40008000000 */
[----:B------:R-:W-:Y:S02]  /*4cc0*/  UISETP.NE.AND UP2, UPT, UR34, 0x1, UPT ;  /* 0x000000012200788c */ /* 0x000fe4000bf45270 */
[----:B------:R-:W-:Y:S02]  /*4cd0*/  UIMAD.WIDE.U32 UR10, UR16, UR32, URZ ;  /* 0x00000020100a72a5 */ /* 0x000fe4000f8e00ff */
[----:B------:R-:W-:Y:S02]  /*4ce0*/  USEL UR4, UR31, UR40, !UP2 ;  /* 0x000000281f047287 */ /* 0x000fe4000d000000 */
[----:B------:R-:W-:Y:S02]  /*4cf0*/  UISETP.NE.AND UP0, UPT, UR17, 0x1, UPT ;  /* 0x000000011100788c */ /* 0x000fe4000bf05270 */
[----:B------:R-:W-:Y:S02]  /*4d00*/  UP2UR UR23, UPR, URZ, 0x2 ;  /* 0x00000002ff177883 */ /* 0x000fe40008000000 */
[----:B------:R-:W-:Y:S02]  /*4d10*/  UISETP.NE.AND UP1, UPT, UR39, 0x1, UPT ;  /* 0x000000012700788c */ /* 0x000fe4000bf25270 */
[----:B------:R-:W-:Y:S02]  /*4d20*/  UIMAD.WIDE.U32 UR12, UR4, UR18, URZ ;  /* 0x00000012040c72a5 */ /* 0x000fe4000f8e00ff */
[----:B------:R-:W-:Y:S01]  /*4d30*/  USEL UR7, UR36, UR41, !UP0 ;  /* 0x0000002924077287 */ /* 0x000fe2000c000000 */
[----:B------:R-:W-:Y:S02]  /*4d40*/  UMOV UR5, UR9 ;  /* 0x0000000900057c82 */ /* 0x000fe40008000000 */
[----:B------:R-:W-:Y:S02]  /*4d50*/  USHF.R.U32.HI UR6, URZ, UR50, UR5 ;  /* 0x00000032ff067299 */ /* 0x000fe40008011605 */
[----:B------:R-:W-:Y:S02]  /*4d60*/  UIMAD.WIDE.U32 UR20, UR7, UR18, URZ ;  /* 0x00000012071472a5 */ /* 0x000fe4000f8e00ff */
[----:B------:R-:W-:Y:S02]  /*4d70*/  USEL UR6, UR15, UR6, !UP2 ;  /* 0x000000060f067287 */ /* 0x000fe4000d000000 */
[----:B------:R-:W-:Y:S01]  /*4d80*/  UISETP.NE.AND UP2, UPT, UR14, URZ, UPT ;  /* 0x000000ff0e00728c */ /* 0x000fe2000bf45270 */
[----:B------:R-:W-:Y:S01]  /*4d90*/  UMOV UR5, UR11 ;  /* 0x0000000b00057c82 */ /* 0x000fe20008000000 */
[----:B------:R-:W-:Y:S02]  /*4da0*/  UIMAD.WIDE.U32 UR10, UR6, UR18, URZ ;  /* 0x00000012060a72a5 */ /* 0x000fe4000f8e00ff */
[----:B------:R-:W-:Y:S03]  /*4db0*/  USHF.R.U32.HI UR8, URZ, UR33, UR5 ;  /* 0x00000021ff087299 */ /* 0x000fe60008011605 */
[----:B------:R-:W-:Y:S02]  /*4dc0*/  UMOV UR5, UR13 ;  /* 0x0000000d00057c82 */ /* 0x000fe40008000000 */
[----:B------:R-:W-:Y:S03]  /*4dd0*/  @UP1 USHF.R.U32.HI UR4, URZ, UR19, UR5 ;  /* 0x00000013ff041299 */ /* 0x000fe60008011605 */
[----:B------:R-:W-:Y:S01]  /*4de0*/  UMOV UR5, UR21 ;  /* 0x0000001500057c82 */ /* 0x000fe20008000000 */
[----:B------:R-:W-:Y:S02]  /*4df0*/  UIMAD UR4, UR39, UR4, URZ ;  /* 0x00000004270472a4 */ /* 0x000fe4000f8e02ff */
[----:B------:R-:W-:Y:S02]  /*4e00*/  @UP1 USHF.R.U32.HI UR7, URZ, UR19, UR5 ;  /* 0x00000013ff071299 */ /* 0x000fe40008011605 */
[----:B------:R-:W-:Y:S02]  /*4e10*/  USEL UR5, UR16, UR8, !UP0 ;  /* 0x0000000810057287 */ /* 0x000fe4000c000000 */
[----:B------:R-:W-:Y:S02]  /*4e20*/  UIMAD UR8, UR39, UR7, URZ ;  /* 0x00000007270872a4 */ /* 0x000fe4000f8e02ff */
[----:B------:R-:W-:Y:S03]  /*4e30*/  UISETP.GE.AND UP0, UPT, UR6, UR4, UPT ;  /* 0x000000040600728c */ /* 0x000fe6000bf06270 */
[----:B------:R-:W-:Y:S01]  /*4e40*/  UMOV UR4, UR11 ;  /* 0x0000000b00047c82 */ /* 0x000fe20008000000 */
[----:B------:R-:W-:Y:S02]  /*4e50*/  UISETP.GE.OR UP0, UPT, UR5, UR8, UP0 ;  /* 0x000000080500728c */ /* 0x000fe40008706670 */
[----:B------:R-:W-:Y:S02]  /*4e60*/  USHF.R.U32.HI UR4, URZ, UR19, UR4 ;  /* 0x00000013ff047299 */ /* 0x000fe40008011604 */
[----:B------:R-:W-:Y:S02]  /*4e70*/  UIMAD.WIDE.U32 UR8, UR5, UR18, URZ ;  /* 0x00000012050872a5 */ /* 0x000fe4000f8e00ff */
[----:B------:R-:W-:Y:S04]  /*4e80*/  USEL UR10, UR6, UR4, !UP1 ;  /* 0x00000004060a7287 */ /* 0x000fe8000c800000 */
[----:B------:R-:W-:Y:S01]  /*4e90*/  UIADD3 UR11, UPT, UPT, -UR10, URZ, URZ ;  /* 0x000000ff0a0b7290 */ /* 0x000fe2000fffe1ff */
[----:B------:R-:W-:Y:S02]  /*4ea0*/  @!UP0 UMOV UR4, UR9 ;  /* 0x0000000900048c82 */ /* 0x000fe40008000000 */
[----:B------:R-:W-:Y:S02]  /*4eb0*/  @!UP0 USHF.R.U32.HI UR4, URZ, UR19, UR4 ;  /* 0x00000013ff048299 */ /* 0x000fe40008011604 */
[----:B------:R-:W-:Y:S02]  /*4ec0*/  UIMAD UR8, UR39, UR11, UR6 ;  /* 0x0000000b270872a4 */ /* 0x000fe4000f8e0206 */
[----:B------:R-:W-:Y:S02]  /*4ed0*/  @!UP0 USEL UR4, UR5, UR4, !UP1 ;  /* 0x0000000405048287 */ /* 0x000fe4000c800000 */
[----:B------:R-:W-:Y:S02]  /*4ee0*/  UISETP.NE.AND UP1, UPT, UR23, URZ, UPT ;  /* 0x000000ff1700728c */ /* 0x000fe4000bf25270 */
[----:B------:R-:W-:Y:S02]  /*4ef0*/  @!UP0 UIMAD UR8, UR7, UR8, UR4 ;  /* 0x00000008070882a4 */ /* 0x000fe4000f8e0204 */
[----:B------:R-:W-:Y:S02]  /*4f00*/  @!UP0 UIADD3 UR9, UPT, UPT, UR10, -UR4, URZ ;  /* 0x800000040a098290 */ /* 0x000fe4000fffe0ff */
[----:B------:R-:W-:Y:S02]  /*4f10*/  UIADD3 UR4, UPT, UPT, -UR5, URZ, URZ ;  /* 0x000000ff05047290 */ /* 0x000fe4000fffe1ff */
[----:B------:R-:W-:Y:S02]  /*4f20*/  UIADD3 UR7, UPT, UPT, -UR6, URZ, URZ ;  /* 0x000000ff06077290 */ /* 0x000fe4000fffe1ff */
[----:B------:R-:W-:Y:S02]  /*4f30*/  @!UP0 UIMAD UR6, UR9, UR39, UR5 ;  /* 0x00000027090682a4 */ /* 0x000fe4000f8e0205 */
[----:B------:R-:W-:Y:S02]  /*4f40*/  UIMAD UR16, UR17, UR4, UR16 ;  /* 0x00000004111072a4 */ /* 0x000fe4000f8e0210 */
[----:B------:R-:W-:Y:S01]  /*4f50*/  UIMAD UR15, UR34, UR7, UR15 ;  /* 0x00000007220f72a4 */ /* 0x000fe2000f8e020f */
[----:B------:R-:W-:Y:S02]  /*4f60*/  @!UP0 UMOV UR5, UR8 ;  /* 0x0000000800058c82 */ /* 0x000fe40008000000 */
[----:B------:R-:W-:Y:S02]  /*4f70*/  UIMAD UR16, UR5, UR17, UR16 ;  /* 0x00000011051072a4 */ /* 0x000fe4000f8e0210 */
[----:B------:R-:W-:Y:S11]  /*4f80*/  UIMAD UR15, UR6, UR34, UR15 ;  /* 0x00000022060f72a4 */ /* 0x000ff6000f8e020f */
[----:B------:R-:W-:Y:S01]  /*4f90*/  @!UPT UIADD3 URZ, UPT, UPT, URZ, URZ, URZ ;  /* 0x000000fffffff290 */ /* 0x000fe2000fffe0ff */
.L_x_63:
[----:B------:R-:W1:Y:S01]  /*4fa0*/  @!UP3 LDCU.128 UR8, c[0x0][0xc10] ;  /* 0x00018200ff08b7ac */ /* 0x000e620008000c00 */
[----:B------:R-:W-:Y:S04]  /*4fb0*/  MOV R0, UR22 ;  /* 0x0000001600007c02 */ /* 0x000fe80008000f00 */
[----:B------:R-:W-:Y:S01]  /*4fc0*/  IABS R0, R0 ;  /* 0x0000000000007213 */ /* 0x000fe20000000000 */
[----:B------:R-:W2:Y:S01]  /*4fd0*/  @!UP3 LDCU UR5, c[0x0][0xc0c] ;  /* 0x00018180ff05b7ac */ /* 0x000ea20008000800 */
[----:B-1----:R-:W-:Y:S07]  /*4fe0*/  UIMAD.WIDE.U32 UR6, UR16, UR8, URZ ;  /* 0x00000008100672a5 */ /* 0x002fee000f8e00ff */
[----:B------:R-:W-:Y:S01]  /*4ff0*/  @!UP3 UMOV UR4, UR7 ;  /* 0x000000070004bc82 */ /* 0x000fe20008000000 */
[----:B--2---:R-:W-:Y:S02]  /*5000*/  @!UP3 UISETP.NE.AND UP0, UPT, UR5, 0x1, UPT ;  /* 0x000000010500b88c */ /* 0x004fe4000bf05270 */
[----:B------:R-:W-:Y:S02]  /*5010*/  @!UP3 USHF.R.U32.HI UR4, URZ, UR9, UR4 ;  /* 0x00000009ff04b299 */ /* 0x000fe40008011604 */
[----:B------:R-:W-:Y:S02]  /*5020*/  UIMAD.WIDE.U32 UR6, UR15, UR11, URZ ;  /* 0x0000000b0f0672a5 */ /* 0x000fe4000f8e00ff */
[----:B------:R-:W-:Y:S02]  /*5030*/  @!UP3 USEL UR8, UR16, UR4, !UP0 ;  /* 0x000000041008b287 */ /* 0x000fe4000c000000 */
[----:B------:R-:W-:Y:S03]  /*5040*/  @!UP3 UISETP.NE.AND UP0, UPT, UR10, 0x1, UPT ;  /* 0x000000010a00b88c */ /* 0x000fe6000bf05270 */
[----:B------:R-:W-:Y:S02]  /*5050*/  @!UP3 UMOV UR6, UR7 ;  /* 0x000000070006bc82 */ /* 0x000fe40008000000 */
[----:B------:R-:W1:Y:S02]  /*5060*/  @!UP3 LDCU UR4, c[0x0][0xc20] ;  /* 0x00018400ff04b7ac */ /* 0x000e640008000800 */
[----:B-1----:R-:W-:Y:S04]  /*5070*/  @!UP3 USHF.R.U32.HI UR6, URZ, UR4, UR6 ;  /* 0x00000004ff06b299 */ /* 0x002fe80008011606 */
[----:B------:R-:W-:Y:S04]  /*5080*/  @!UP3 USEL UR6, UR15, UR6, !UP0 ;  /* 0x000000060f06b287 */ /* 0x000fe8000c000000 */
[----:B------:R-:W-:Y:S02]  /*5090*/  @!UP3 UIADD3 UR4, UPT, UPT, -UR8, UR6, URZ ;  /* 0x000000060804b290 */ /* 0x000fe4000fffe1ff */
[----:B------:R-:W-:Y:S02]  /*50a0*/  @!UP3 UIADD3 UR6, UPT, UPT, UR8, -UR6, URZ ;  /* 0x800000060806b290 */ /* 0x000fe4000fffe0ff */
[----:B------:R-:W-:Y:S02]  /*50b0*/  @!UP3 UIMAD UR16, UR4, UR5, UR16 ;  /* 0x000000050410b2a4 */ /* 0x000fe4000f8e0210 */
[----:B------:R-:W-:Y:S01]  /*50c0*/  @!UP3 UIMAD UR15, UR6, UR10, UR15 ;  /* 0x0000000a060fb2a4 */ /* 0x000fe2000f8e020f */
[----:B------:R-:W-:Y:S11]  /*50d0*/  BRA.U UP1, `(.L_x_64) ;  /* 0x0000000101107547 */ /* 0x000ff6000b800000 */
[----:B------:R-:W-:Y:S04]  /*50e0*/  MOV R10, UR47 ;  /* 0x0000002f000a7c02 */ /* 0x000fe80008000f00 */
[----:B------:R-:W-:Y:S04]  /*50f0*/  SHF.L.U32 R10, R10, 0x1f, RZ ;  /* 0x0000001f0a0a7819 */ /* 0x000fe800000006ff */
[----:B------:R-:W1:Y:S02]  /*5100*/  SYNCS.PHASECHK.TRANS64.TRYWAIT P1, [UR24+0x98], R10 ;  /* 0x0000980aff0075a7 */ /* 0x000e640008021118 */
[----:B-1----:R-:W-:Y:S05]  /*5110*/  @!P1 BRA `(.L_x_65) ;  /* 0x0000004000589947 */ /* 0x002fea0003800000 */
.L_x_64:
[----:B------:R-:W-:Y:S01]  /*5120*/  UISETP.NE.AND UP1, UPT, UR46, URZ, UPT ;  /* 0x000000ff2e00728c */ /* 0x000fe2000bf25270 */
[----:B------:R-:W-:Y:S01]  /*5130*/  R2UR UR4, R0 ;  /* 0x00000000000472ca */ /* 0x000fe200000e0000 */
[----:B------:R-:W-:Y:S01]  /*5140*/  USHF.L.U32 UR11, UR29, 0x6, URZ ;  /* 0x000000061d0b7899 */ /* 0x000fe200080006ff */
[----:B-1----:R-:W-:Y:S05]  /*5150*/  IMAD.U32 R10, RZ, RZ, UR30 ;  /* 0x0000001eff0a7e24 */ /* 0x002fea000f8e00ff */
[----:B------:R-:W-:Y:S04]  /*5160*/  IABS R10, R10 ;  /* 0x0000000a000a7213 */ /* 0x000fe80000000000 */
[----:B------:R-:W1:Y:S02]  /*5170*/  I2F.RP R14, R10 ;  /* 0x0000000a000e7306 */ /* 0x000e640000209400 */
[----:B------:R-:W-:Y:S07]  /*5180*/  UIMAD.WIDE.U32 UR6, UR38, UR4, URZ ;  /* 0x00000004260672a5 */ /* 0x000fee000f8e00ff */
[----:B------:R-:W-:Y:S02]  /*5190*/  UMOV UR12, UR7 ;  /* 0x00000007000c7c82 */ /* 0x000fe40008000000 */
[----:B------:R-:W-:Y:S04]  /*51a0*/  UIMAD UR4, UR12, UR45, UR4 ;  /* 0x0000002d0c0472a4 */ /* 0x000fe8000f8e0204 */
[----:B------:R-:W-:Y:S01]  /*51b0*/  UISETP.GT.U32.AND UP0, UPT, UR27, UR4, UPT ;  /* 0x000000041b00728c */ /* 0x000fe2000bf04070 */
[----:B-1----:R-:W1:Y:S10]  /*51c0*/  MUFU.RCP R14, R14 ;  /* 0x0000000e000e7308 */ /* 0x002e740000001000 */
[----:B------:R-:W-:Y:S02]  /*51d0*/  @!UP0 UIADD3 UR4, UPT, UPT, UR4, -UR27, URZ ;  /* 0x8000001b04048290 */ /* 0x000fe4000fffe0ff */
[----:B------:R-:W-:Y:S02]  /*51e0*/  @!UP0 UIADD3 UR12, UPT, UPT, UR12, 0x1, URZ ;  /* 0x000000010c0c8890 */ /* 0x000fe4000fffe0ff */
[----:B------:R-:W-:Y:S02]  /*51f0*/  UISETP.GE.U32.AND UP0, UPT, UR4, UR27, UPT ;  /* 0x0000001b0400728c */ /* 0x000fe4000bf06070 */
[----:B------:R-:W-:Y:S01]  /*5200*/  ULOP3.LUT UR4, UR22, UR28, URZ, 0x3c, !UPT ;  /* 0x0000001c16047292 */ /* 0x000fe2000f8e3cff */
[----:B-1----:R-:W-:Y:S04]  /*5210*/  VIADD R14, R14, 0xffffffe ;  /* 0x0ffffffe0e0e7836 */ /* 0x002fe80000000000 */
[----:B------:R1:W2:Y:S04]  /*5220*/  F2I.FTZ.U32.TRUNC.NTZ R15, R14 ;  /* 0x0000000e000f7305 */ /* 0x0002a8000021f000 */
[----:B------:R-:W-:Y:S02]  /*5230*/  @UP0 UIADD3 UR12, UPT, UPT, UR12, 0x1, URZ ;  /* 0x000000010c0c0890 */ /* 0x000fe4000fffe0ff */
[----:B------:R-:W-:Y:S01]  /*5240*/  UISETP.GE.AND UP0, UPT, UR4, URZ, UPT ;  /* 0x000000ff0400728c */ /* 0x000fe2000bf06270 */
[----:B-1----:R-:W-:Y:S02]  /*5250*/  HFMA2 R14, -RZ, RZ, 0, 0 ;  /* 0x00000000ff0e7431 */ /* 0x002fe400000001ff */
[--C-:B--2---:R-:W-:Y:S08]  /*5260*/  IMAD.MOV R9, RZ, RZ, -R15.reuse ;  /* 0x000000ffff097224 */ /* 0x104ff000078e0a0f */
[----:B------:R-:W-:Y:S02]  /*5270*/  @!UP0 UIADD3 UR12, UPT, UPT, -UR12, URZ, URZ ;  /* 0x000000ff0c0c8290 */ /* 0x000fe4000fffe1ff */
[----:B------:R-:W-:Y:S01]  /*5280*/  @!UP6 ULOP3.LUT UR12, URZ, UR28, URZ, 0x33, !UPT ;  /* 0x0000001cff0ce292 */ /* 0x000fe2000f8e33ff */
[----:B------:R-:W-:Y:S05]  /*5290*/  IMAD R9, R9, R10, RZ ;  /* 0x0000000a09097224 */ /* 0x000fea00078e02ff */
[----:B------:R-:W-:Y:S02]  /*52a0*/  IMAD.U32 R0, RZ, RZ, UR12 ;  /* 0x0000000cff007e24 */ /* 0x000fe4000f8e00ff */
[----:B------:R-:W-:Y:S03]  /*52b0*/  IMAD.HI.U32 R15, R15, R9, R14 ;  /* 0x000000090f0f7227 */ /* 0x000fe600078e000e */
[----:B------:R-:W-:Y:S04]  /*52c0*/  IABS R0, R0 ;  /* 0x0000000000007213 */ /* 0x000fe80000000000 */
[----:B------:R-:W-:Y:S11]  /*52d0*/  R2UR UR4, R0 ;  /* 0x00000000000472ca */ /* 0x000ff600000e0000 */
[----:B------:R-:W-:Y:S02]  /*52e0*/  @!UPT UIADD3 URZ, UPT, UPT, URZ, URZ, URZ ;  /* 0x000000fffffff290 */ /* 0x000fe4000fffe0ff */
[----:B------:R-:W-:Y:S07]  /*52f0*/  UIMAD.WIDE.U32 UR6, UR37, UR4, URZ ;  /* 0x00000004250672a5 */ /* 0x000fee000f8e00ff */
[----:B------:R-:W-:Y:S02]  /*5300*/  UMOV UR13, UR7 ;  /* 0x00000007000d7c82 */ /* 0x000fe40008000000 */
[----:B------:R-:W-:Y:S04]  /*5310*/  UIADD3 UR5, UPT, UPT, -UR13, URZ, URZ ;  /* 0x000000ff0d057290 */ /* 0x000fe8000fffe1ff */
[----:B------:R-:W-:Y:S04]  /*5320*/  UIMAD UR4, UR26, UR5, UR4 ;  /* 0x000000051a0472a4 */ /* 0x000fe8000f8e0204 */
[----:B------:R-:W-:Y:S11]  /*5330*/  UISETP.GT.U32.AND UP0, UPT, UR26, UR4, UPT ;  /* 0x000000041a00728c */ /* 0x000ff6000bf04070 */
[----:B------:R-:W-:Y:S02]  /*5340*/  @!UP0 UIADD3 UR4, UPT, UPT, UR4, -UR26, URZ ;  /* 0x8000001a04048290 */ /* 0x000fe4000fffe0ff */
[----:B------:R-:W-:Y:S02]  /*5350*/  @!UP0 UIADD3 UR13, UPT, UPT, UR13, 0x1, URZ ;  /* 0x000000010d0d8890 */ /* 0x000fe4000fffe0ff */
[----:B------:R-:W-:Y:S02]  /*5360*/  UISETP.GE.U32.AND UP0, UPT, UR4, UR26, UPT ;  /* 0x0000001a0400728c */ /* 0x000fe4000bf06070 */
[----:B------:R-:W-:Y:S09]  /*5370*/  ULOP3.LUT UR4, UR12, UR46, URZ, 0x3c, !UPT ;  /* 0x0000002e0c047292 */ /* 0x000ff2000f8e3cff */
[----:B------:R-:W-:Y:S02]  /*5380*/  @UP0 UIADD3 UR13, UPT, UPT, UR13, 0x1, URZ ;  /* 0x000000010d0d0890 */ /* 0x000fe4000fffe0ff */
[----:B------:R-:W-:Y:S11]  /*5390*/  UISETP.GE.AND UP0, UPT, UR4, URZ, UPT ;  /* 0x000000ff0400728c */ /* 0x000ff6000bf06270 */
[----:B------:R-:W-:Y:S02]  /*53a0*/  @!UP0 UIADD3 UR13, UPT, UPT, -UR13, URZ, URZ ;  /* 0x000000ff0d0d8290 */ /* 0x000fe4000fffe1ff */
[----:B------:R-:W-:Y:S02]  /*53b0*/  @!UP1 ULOP3.LUT UR13, URZ, UR46, URZ, 0x33, !UPT ;  /* 0x0000002eff0d9292 */ /* 0x000fe4000f8e33ff */
[----:B------:R-:W-:Y:S02]  /*53c0*/  UISETP.NE.AND UP1, UPT, UR30, URZ, UPT ;  /* 0x000000ff1e00728c */ /* 0x000fe4000bf25270 */
[----:B------:R-:W-:Y:S02]  /*53d0*/  ULOP3.LUT UR4, UR13, UR30, URZ, 0x3c, !UPT ;  /* 0x0000001e0d047292 */ /* 0x000fe4000f8e3cff */
[----:B------:R-:W-:Y:S02]  /*53e0*/  IMAD.U32 R0, RZ, RZ, UR13 ;  /* 0x0000000dff007e24 */ /* 0x000fe4000f8e00ff */
[----:B------:R-:W-:Y:S02]  /*53f0*/  UISETP.GE.AND UP0, UPT, UR4, URZ, UPT ;  /* 0x000000ff0400728c */ /* 0x000fe4000bf06270 */
[----:B------:R-:W-:Y:S01]  /*5400*/  UIADD3 UR4, UPT, UPT, -UR12, URZ, URZ ;  /* 0x000000ff0c047290 */ /* 0x000fe2000fffe1ff */
[----:B------:R-:W-:Y:S03]  /*5410*/  IABS R0, R0 ;  /* 0x0000000000007213 */ /* 0x000fe60000000000 */
[----:B------:R-:W-:Y:S02]  /*5420*/  UIMAD UR5, UR28, UR4, UR22 ;  /* 0x000000041c0572a4 */ /* 0x000fe4000f8e0216 */
[----:B------:R-:W-:Y:S01]  /*5430*/  IMAD.HI.U32 R15, R15, R0, RZ ;  /* 0x000000000f0f7227 */ /* 0x000fe200078e00ff */
[----:B------:R-:W-:Y:S02]  /*5440*/  UIADD3 UR4, UPT, UPT, -UR13, URZ, URZ ;  /* 0x000000ff0d047290 */ /* 0x000fe4000fffe1ff */
[----:B------:R-:W-:Y:S01]  /*5450*/  USHF.L.U32 UR22, UR5, 0x6, URZ ;  /* 0x0000000605167899 */ /* 0x000fe200080006ff */
[----:B------:R-:W-:Y:S01]  /*5460*/  IMAD.MOV R9, RZ, RZ, -R15 ;  /* 0x000000ffff097224 */ /* 0x000fe200078e0a0f */
[----:B------:R-:W-:Y:S03]  /*5470*/  UIMAD UR12, UR46, UR4, UR12 ;  /* 0x000000042e0c72a4 */ /* 0x000fe6000f8e020c */
[C---:B------:R-:W-:Y:S05]  /*5480*/  IMAD R0, R10.reuse, R9, R0 ;  /* 0x000000090a007224 */ /* 0x040fea00078e0200 */
[----:B------:R-:W-:Y:S11]  /*5490*/  ISETP.GT.U32.AND P1, PT, R10, R0, PT ;  /* 0x000000000a00720c */ /* 0x000ff60003f24070 */
[----:B------:R-:W-:Y:S02]  /*54a0*/  @!UPT UIADD3 URZ, UPT, UPT, URZ, URZ, URZ ;  /* 0x000000fffffff290 */ /* 0x000fe4000fffe0ff */
[----:B------:R-:W-:Y:S01]  /*54b0*/  @!P1 IADD3 R15, PT, PT, R15, 0x1, RZ ;  /* 0x000000010f0f9810 */ /* 0x000fe20007ffe0ff */
[----:B------:R-:W-:Y:S01]  /*54c0*/  @!P1 IMAD.IADD R0, R0, 0x1, -R10 ;  /* 0x0000000100009824 */ /* 0x000fe200078e0a0a */
[----:B------:R-:W-:Y:S04]  /*54d0*/  ISETP.NE.U32.AND P1, PT, R2, RZ, PT ;  /* 0x000000ff0200720c */ /* 0x000fe80003f25070 */
[----:B------:R-:W-:Y:S02]  /*54e0*/  ISETP.GE.U32.AND P2, PT, R0, R10, PT ;  /* 0x0000000a0000720c */ /* 0x000fe40003f46070 */
[----:B------:R-:W-:Y:S11]  /*54f0*/  ISETP.NE.AND.EX P1, PT, R3, RZ, PT, P1 ;  /* 0x000000ff0300720c */ /* 0x000ff60003f25310 */
[----:B------:R-:W-:Y:S01]  /*5500*/  @P2 VIADD R15, R15, 0x1 ;  /* 0x000000010f0f2836 */ /* 0x000fe20000000000 */
[----:B------:R-:W-:Y:S04]  /*5510*/  ISETP.NE.U32.AND P2, PT, R2, RZ, PT ;  /* 0x000000ff0200720c */ /* 0x000fe80003f45070 */
[----:B------:R-:W-:Y:S02]  /*5520*/  R2UR UR14, R15 ;  /* 0x000000000f0e72ca */ /* 0x000fe400000e0000 */
[----:B------:R-:W-:Y:S11]  /*5530*/  ISETP.NE.AND.EX P2, PT, R3, RZ, PT, P2 ;  /* 0x000000ff0300720c */ /* 0x000ff60003f45320 */
[----:B------:R-:W-:Y:S02]  /*5540*/  @!UP0 UIADD3 UR14, UPT, UPT, -UR14, URZ, URZ ;  /* 0x000000ff0e0e8290 */ /* 0x000fe4000fffe1ff */
[----:B------:R-:W-:Y:S04]  /*5550*/  @!UP1 ULOP3.LUT UR14, URZ, UR30, URZ, 0x33, !UPT ;  /* 0x0000001eff0e9292 */ /* 0x000fe8000f8e33ff */
[----:B------:R-:W-:Y:S04]  /*5560*/  UIADD3 UR6, UPT, UPT, -UR14, URZ, URZ ;  /* 0x000000ff0e067290 */ /* 0x000fe8000fffe1ff */
[----:B------:R-:W-:Y:S01]  /*5570*/  UIMAD UR13, UR30, UR6, UR13 ;  /* 0x000000061e0d72a4 */ /* 0x000fe2000f8e020d */
[----:B------:R-:W-:Y:S11]  /*5580*/  @!P2 BRA `(.L_x_66) ;  /* 0x000000000030a947 */ /* 0x000ff60003800000 */
[----:B------:R-:W-:Y:S01]  /*5590*/  UPLOP3.LUT UP4, UPT, UPT, UPT, UP5, 0x80, 0x8 ;  /* 0x000000000008789c */ /* 0x000fe20003f8f050 */
[----:B------:R-:W-:Y:S01]  /*55a0*/  MOV R59, 0x1 ;  /* 0x00000001003b7802 */ /* 0x000fe20000000f00 */
[----:B------:R-:W1:Y:S04]  /*55b0*/  LDCU.64 UR4, c[0x0][0x358] ;  /* 0x00006b00ff0477ac */ /* 0x000e680008000a00 */
[----:B------:R-:W-:Y:S11]  /*55c0*/  PLOP3.LUT P2, PT, PT, PT, UP4, 0x80, 0x8 ;  /* 0x000000000008781c */ /* 0x000ff60003f4f048 */
[----:B------:R-:W-:Y:S02]  /*55d0*/  @!UPT UIADD3 URZ, UPT, UPT, URZ, URZ, URZ ;  /* 0x000000fffffff290 */ /* 0x000fe4000fffe0ff */
[----:B------:R-:W2:Y:S01]  /*55e0*/  @P2 LDC.64 R14, c[0x0][0x988] ;  /* 0x00026200ff0e2b82 */ /* 0x000ea20000000a00 */
[----:B------:R-:W-:Y:S04]  /*55f0*/  @P2 IMAD R0, R16, R2, RZ ;  /* 0x0000000210002224 */ /* 0x000fe800078e02ff */
[----:B--2---:R-:W-:Y:S01]  /*5600*/  @P2 IMAD.WIDE R14, R0, 0x4, R14 ;  /* 0x00000004000e2825 */ /* 0x004fe200078e020e */
[----:B------:R-:W-:Y:S04]  /*5610*/  MOV R0, 0x1 ;  /* 0x0000000100007802 */ /* 0x000fe80000000f00 */
[----:B-1---5:R1:W5:Y:S01]  /*5620*/  @P2 LDG.E R26, desc[UR4][R14.64] ;  /* 0x000000040e1a2981 */ /* 0x022362000c1e1900 */
[----:B------:R-:W-:Y:S01]  /*5630*/  @!P2 PRMT R59, R0, 0x7610, R59 ;  /* 0x00007610003ba816 */ /* 0x000fe2000000003b */
[----:B-1----:R-:W2:Y:S06]  /*5640*/  @!P2 LDC R26, c[0x0][0x980] ;  /* 0x00026000ff1aab82 */ /* 0x002eac0000000800 */
.L_x_66:
[----:B--2--5:R-:W-:Y:S01]  /*5650*/  @!P1 FSETP.EQ.AND P3, PT, R26, RZ, PT ;  /* 0x000000ff1a00920b */ /* 0x024fe20003f62000 */
[----:B------:R-:W-:Y:S01]  /*5660*/  @!UPT UIADD3 URZ, UPT, UPT, URZ, URZ, URZ ;  /* 0x000000fffffff290 */ /* 0x000fe2000fffe0ff */
[----:B------:R-:W-:Y:S11]  /*5670*/  @!P1 BRA `(.L_x_67) ;  /* 0x0000000000149947 */ /* 0x000ff60003800000 */
[----:B------:R-:W-:Y:S02]  /*5680*/  LOP3.LUT P1, RZ, R59, 0xff, RZ, 0xc0, !PT ;  /* 0x000000ff3bff7812 */ /* 0x000fe4000782c0ff */
[----:B------:R-:W-:Y:S04]  /*5690*/  PLOP3.LUT P3, PT, PT, PT, UP4, 0x80, 0x8 ;  /* 0x000000000008781c */ /* 0x000fe80003f6f048 */
[----:B------:R-:W-:Y:S07]  /*56a0*/  PLOP3.LUT P3, PT, P3, PT, PT, 0x8, 0x80 ;  /* 0x000000000080781c */ /* 0x000fee0001f6e170 */
[----:B------:R-:W-:Y:S11]  /*56b0*/  @P1 FSETP.EQ.AND P3, PT, R26, RZ, PT ;  /* 0x000000ff1a00120b */ /* 0x000ff60003f62000 */
[----:B------:R-:W-:Y:S02]  /*56c0*/  @!UPT UIADD3 URZ, UPT, UPT, URZ, URZ, URZ ;  /* 0x000000fffffff290 */ /* 0x000fe4000fffe0ff */
.L_x_67:
[----:B------:R-:W-:Y:S01]  /*56d0*/  ULEA UR5, UR25, UR24, 0x3 ;  /* 0x0000001819057291 */ /* 0x000fe2000f8e18ff */
[----:B------:R-:W-:Y:S02]  /*56e0*/  SHF.L.U32 R9, R12, 0x1f, RZ ;  /* 0x0000001f0c097819 */ /* 0x000fe400000006ff */
[----:B------:R-:W-:Y:S04]  /*56f0*/  ELECT P2, URZ, PT ;  /* 0x0000000000ff782f */ /* 0x000fe80003840000 */
[----:B------:R-:W-:Y:S02]  /*5700*/  PLOP3.LUT P2, PT, P3, P2, PT, 0xf2, 0x2f ;  /* 0x00000000002f781c */ /* 0x000fe40001f45e72 */
[----:B------:R-:W1:Y:S02]  /*5710*/  SYNCS.PHASECHK.TRANS64.TRYWAIT P1, [UR5+0x78], R9 ;  /* 0x00007809ff0075a7 */ /* 0x000e640008021105 */
[----:B-1----:R-:W-:Y:S09]  /*5720*/  @!P1 BRA `(.L_x_68) ;  /* 0x0000003800ec9947 */ /* 0x002ff20003800000 */
.L_x_140:
[----:B------:R-:W2:Y:S01]  /*5730*/  S2UR UR29, SR_CgaCtaId ;  /* 0x00000000001d79c3 */ /* 0x000ea20000008800 */
[----:B------:R-:W-:Y:S01]  /*5740*/  VOTEU.ALL UP0, P2 ;  /* 0x0000000000ff7886 */ /* 0x000fe20001000000 */
[----:B-1----:R-:W-:Y:S01]  /*5750*/  @!P2 IADD3 R9, P1, PT, R18, 0x680, RZ ;  /* 0x000006801209a810 */ /* 0x002fe20007f3e0ff */
[----:B------:R-:W-:Y:S01]  /*5760*/  UIADD3 UR6, UPT, UPT, UR25, 0x1, URZ ;  /* 0x0000000119067890 */ /* 0x000fe2000fffe0ff */
[----:B------:R-:W-:Y:S01]  /*5770*/  @P0 SHF.R.U32.HI R16, RZ, 0x10, R5 ;  /* 0x00000010ff100819 */ /* 0x000fe20000011605 */
[----:B------:R-:W-:Y:S01]  /*5780*/  UMOV UR48, 0x0 ;  /* 0x0000000000307882 */ /* 0x000fe20000000000 */
[----:B------:R-:W-:Y:S01]  /*5790*/  @!UP0 ULEA UR4, UR25, UR24, 0xd ;  /* 0x0000001819048291 */ /* 0x000fe2000f8e68ff */
[----:B------:R-:W-:Y:S01]  /*57a0*/  @!P2 IMAD.X R0, RZ, RZ, R19, P1 ;  /* 0x000000ffff00a224 */ /* 0x000fe200008e0613 */
[----:B------:R-:W-:Y:S01]  /*57b0*/  @!P2 R2UR UR7, R9 ;  /* 0x000000000907a2ca */ /* 0x000fe200000e0000 */
[----:B------:R-:W-:Y:S01]  /*57c0*/  UMOV UR49, 0x10000000 ;  /* 0x1000000000317882 */ /* 0x000fe20000000000 */
[----:B------:R-:W-:Y:S02]  /*57d0*/  @!UP0 UIADD3 UR8, UPT, UPT, UR4, 0x400, URZ ;  /* 0x0000040004088890 */ /* 0x000fe4000fffe0ff */
[----:B------:R-:W-:Y:S01]  /*57e0*/  UISETP.NE.AND UP0, UPT, UR6, 0x3, UPT ;  /* 0x000000030600788c */ /* 0x000fe2000bf05270 */
[----:B------:R-:W-:Y:S01]  /*57f0*/  @!P2 R2UR UR4, R0 ;  /* 0x000000000004a2ca */ /* 0x000fe200000e0000 */
[----:B------:R-:W-:Y:S02]  /*5800*/  @!P2 IMAD.MOV.U32 R0, RZ, RZ, 0x2000 ;  /* 0x00002000ff00a424 */ /* 0x000fe400078e00ff */
[----:B------:R-:W-:Y:S02]  /*5810*/  USEL UR6, UR6, URZ, UP0 ;  /* 0x000000ff06067287 */ /* 0x000fe40008000000 */
[----:B------:R-:W-:Y:S02]  /*5820*/  USEL UR23, URZ, 0x1, UP0 ;  /* 0x00000001ff177887 */ /* 0x000fe40008000000 */
[----:B------:R-:W-:Y:S01]  /*5830*/  VOTEU.ALL UP0, P2 ;  /* 0x0000000000ff7886 */ /* 0x000fe20001000000 */
[----:B------:R-:W-:Y:S03]  /*5840*/  IMAD.U32 R14, RZ, RZ, UR7 ;  /* 0x00000007ff0e7e24 */ /* 0x000fe6000f8e00ff */
[----:B------:R-:W-:Y:S01]  /*5850*/  LOP3.LUT R12, R12, UR23, RZ, 0x3c, !PT ;  /* 0x000000170c0c7c12 */ /* 0x000fe2000f8e3cff */
[----:B------:R-:W-:Y:S01]  /*5860*/  @!UP0 UMOV UR10, UR22 ;  /* 0x00000016000a8c82 */ /* 0x000fe20008000000 */
[----:B------:R-:W-:Y:S01]  /*5870*/  IMAD.U32 R15, RZ, RZ, UR4 ;  /* 0x00000004ff0f7e24 */ /* 0x000fe2000f8e00ff */
[----:B------:R-:W-:Y:S01]  /*5880*/  @!P2 R2UR UR20, R14 ;  /* 0x000000000e14a2ca */ /* 0x000fe200000e0000 */
[----:B------:R-:W-:Y:S01]  /*5890*/  UIADD3 UR4, UPT, UPT, UR5, 0x60, URZ ;  /* 0x0000006005047890 */ /* 0x000fe2000fffe0ff */
[----:B------:R-:W-:Y:S02]  /*58a0*/  SHF.L.U32 R9, R12, 0x1f, RZ ;  /* 0x0000001f0c097819 */ /* 0x000fe400000006ff */
[----:B------:R-:W-:Y:S01]  /*58b0*/  @!P2 R2UR UR21, R15 ;  /* 0x000000000f15a2ca */ /* 0x000fe200000e0000 */
[----:B--2---:R-:W-:Y:S03]  /*58c0*/  UPRMT UR7, UR29, 0x654, UR4 ;  /* 0x000006541d077896 */ /* 0x004fe60008000004 */
[----:B------:R-:W-:Y:S01]  /*58d0*/  @!UP0 UMOV UR9, UR4 ;  /* 0x0000000400098c82 */ /* 0x000fe20008000000 */
[----:B------:R-:W-:Y:S08]  /*58e0*/  ULEA UR4, UR6, UR24, 0x3 ;  /* 0x0000001806047291 */ /* 0x000ff0000f8e18ff */
[----:B------:R1:W-:Y:S01]  /*58f0*/  @!UP0 UTMALDG.5D [UR8], [UR20], desc[UR48] ;  /* 0x00003008140085b4 */ /* 0x0003e20008021000 */
[----:B------:R1:W-:Y:S01]  /*5900*/  @!P2 SYNCS.ARRIVE.TRANS64.RED.A0TR RZ, [UR5+0x60], R0 ;  /* 0x00006000ffffa9a7 */ /* 0x0003e20008300405 */
[----:B------:R-:W-:Y:S01]  /*5910*/  SYNCS.ARRIVE.TRANS64.RED.A1T0 RZ, [UR7], RZ ;  /* 0x000000ffffff79a7 */ /* 0x000fe20008100407 */
[----:B------:R-:W2:Y:S02]  /*5920*/  SYNCS.PHASECHK.TRANS64.TRYWAIT P1, [UR4+0x78], R9 ;  /* 0x00007809ff0075a7 */ /* 0x000ea40008021104 */
[----:B-12---:R-:W-:Y:S05]  /*5930*/  @!P1 BRA `(.L_x_69) ;  /* 0x0000003800809947 */ /* 0x006fea0003800000 */
.L_x_142:
[----:B------:R-:W2:Y:S01]  /*5940*/  S2UR UR23, SR_CgaCtaId ;  /* 0x00000000001779c3 */ /* 0x000ea20000008800 */
[----:B------:R-:W-:Y:S01]  /*5950*/  UIADD3 UR29, UPT, UPT, UR16, UR43, URZ ;  /* 0x0000002b101d7290 */ /* 0x000fe2000fffe0ff */
[----:B------:R-:W-:Y:S01]  /*5960*/  @!P2 IADD3 R4, P1, PT, R18, 0x680, RZ ;  /* 0x000006801204a810 */ /* 0x000fe20007f3e0ff */
[----:B------:R-:W-:Y:S01]  /*5970*/  UPLOP3.LUT UP1, UPT, UPT, UPT, UPT, 0x80, 0x8 ;  /* 0x000000000008789c */ /* 0x000fe20003f2f070 */
[----:B------:R-:W-:Y:S01]  /*5980*/  LOP3.LUT R11, R11, 0x1, RZ, 0x3c, !PT ;  /* 0x000000010b0b7812 */ /* 0x000fe200078e3cff */
[----:B------:R-:W-:Y:S01]  /*5990*/  VOTEU.ALL UP0, P2 ;  /* 0x0000000000ff7886 */ /* 0x000fe20001000000 */
[----:B------:R-:W-:Y:S01]  /*59a0*/  UMOV UR20, 0x0 ;  /* 0x0000000000147882 */ /* 0x000fe20000000000 */
[----:B-1----:R-:W-:Y:S01]  /*59b0*/  @!P2 IMAD.X R0, RZ, RZ, R19, P1 ;  /* 0x000000ffff00a224 */ /* 0x002fe200008e0613 */
[----:B------:R-:W-:Y:S02]  /*59c0*/  UMOV UR21, 0x10000000 ;  /* 0x1000000000157882 */ /* 0x000fe40000000000 */
[----:B------:R-:W-:Y:S02]  /*59d0*/  @!UP0 ULEA UR5, UR6, UR24, 0xd ;  /* 0x0000001806058291 */ /* 0x000fe4000f8e68ff */
[----:B------:R-:W-:Y:S02]  /*59e0*/  UIADD3 UR6, UPT, UPT, UR6, 0x1, URZ ;  /* 0x0000000106067890 */ /* 0x000fe4000fffe0ff */
[----:B------:R-:W-:Y:S02]  /*59f0*/  @!UP0 UIADD3 UR10, UPT, UPT, UR22, 0x20, URZ ;  /* 0x00000020160a8890 */ /* 0x000fe4000fffe0ff */
[----:B------:R-:W-:Y:S01]  /*5a00*/  @!UP0 UIADD3 UR8, UPT, UPT, UR5, 0x400, URZ ;  /* 0x0000040005088890 */ /* 0x000fe2000fffe0ff */
[----:B------:R-:W-:Y:S01]  /*5a10*/  @!P2 R2UR UR5, R0 ;  /* 0x000000000005a2ca */ /* 0x000fe200000e0000 */
[----:B------:R-:W-:Y:S02]  /*5a20*/  UISETP.NE.AND UP0, UPT, UR6, 0x3, UPT ;  /* 0x000000030600788c */ /* 0x000fe4000bf05270 */
[----:B------:R-:W-:Y:S02]  /*5a30*/  UIADD3 UR22, UPT, UPT, UR15, UR44, URZ ;  /* 0x0000002c0f167290 */ /* 0x000fe4000fffe0ff */
[----:B------:R-:W-:Y:S01]  /*5a40*/  USEL UR25, UR6, URZ, UP0 ;  /* 0x000000ff06197287 */ /* 0x000fe20008000000 */
[----:B------:R-:W-:Y:S02]  /*5a50*/  @!P2 R2UR UR6, R4 ;  /* 0x000000000406a2ca */ /* 0x000fe400000e0000 */
[----:B------:R-:W-:Y:S02]  /*5a60*/  PLOP3.LUT P0, PT, PT, PT, UP0, 0x80, 0x8 ;  /* 0x000000000008781c */ /* 0x000fe40003f0f008 */
[----:B------:R-:W-:Y:S02]  /*5a70*/  VOTEU.ALL UP0, P2 ;  /* 0x0000000000ff7886 */ /* 0x000fe40001000000 */
[----:B------:R-:W-:Y:S01]  /*5a80*/  SEL R0, RZ, 0x1, P0 ;  /* 0x00000001ff007807 */ /* 0x000fe20000000000 */
[----:B------:R-:W-:Y:S01]  /*5a90*/  IMAD.U32 R5, RZ, RZ, UR5 ;  /* 0x00000005ff057e24 */ /* 0x000fe2000f8e00ff */
[----:B------:R-:W-:Y:S02]  /*5aa0*/  UIADD3 UR5, UPT, UPT, UR4, 0x60, URZ ;  /* 0x0000006004057890 */ /* 0x000fe4000fffe0ff */
[----:B------:R-:W-:Y:S02]  /*5ab0*/  LOP3.LUT R12, R12, R0, RZ, 0x3c, !PT ;  /* 0x000000000c0c7212 */ /* 0x000fe400078e3cff */
[----:B------:R-:W-:Y:S01]  /*5ac0*/  @!P2 R2UR UR7, R5 ;  /* 0x000000000507a2ca */ /* 0x000fe200000e0000 */
[----:B------:R-:W-:Y:S02]  /*5ad0*/  IMAD.U32 R4, RZ, RZ, UR6 ;  /* 0x00000006ff047e24 */ /* 0x000fe4000f8e00ff */
[----:B------:R-:W-:Y:S01]  /*5ae0*/  @!UP0 UMOV UR9, UR5 ;  /* 0x0000000500098c82 */ /* 0x000fe20008000000 */
[----:B--2---:R-:W-:Y:S02]  /*5af0*/  UPRMT UR5, UR23, 0x654, UR5 ;  /* 0x0000065417057896 */ /* 0x004fe40008000005 */
[----:B------:R-:W-:Y:S11]  /*5b00*/  @!P2 R2UR UR6, R4 ;  /* 0x000000000406a2ca */ /* 0x000ff600000e0000 */
[----:B------:R-:W-:Y:S02]  /*5b10*/  @!UPT UIADD3 URZ, UPT, UPT, URZ, URZ, URZ ;  /* 0x000000fffffff290 */ /* 0x000fe4000fffe0ff */
[----:B------:R1:W-:Y:S01]  /*5b20*/  @!UP0 UTMALDG.5D [UR8], [UR6], desc[UR20] ;  /* 0x00001408060085b4 */ /* 0x0003e20008021000 */
[----:B------:R1:W-:Y:S01]  /*5b30*/  @!P2 SYNCS.ARRIVE.TRANS64.RED.A0TR RZ, [UR4+0x60], R8 ;  /* 0x00006008ffffa9a7 */ /* 0x0003e20008300404 */
[----:B------:R-:W-:Y:S01]  /*5b40*/  SYNCS.ARRIVE.TRANS64.RED.A1T0 RZ, [UR5], RZ ;  /* 0x000000ffffff79a7 */ /* 0x000fe20008100405 */
[----:B------:R-:W-:Y:S05]  /*5b50*/  BRA.U UP2, `(.L_x_70) ;  /* 0xffffffed02f07547 */ /* 0x000fea000b83ffff */
[----:B------:R-:W-:Y:S01]  /*5b60*/  UIADD3 UR5, UPT, UPT, UR24, 0x78, URZ ;  /* 0x0000007818057890 */ /* 0x000fe2000fffe0ff */
[----:B------:R-:W-:-:S03]  /*5b70*/  SHF.L.U32 R2, R12, 0x1f, RZ ;  /* 0x0000001f0c027819 */ /* 0x000fc600000006ff */
[----:B------:R-:W-:-:S09]  /*5b80*/  ULEA UR4, UR25, UR5, 0x3 ;  /* 0x0000000519047291 */ /* 0x000fd2000f8e18ff */
[----:B------:R-:W2:Y:S02]  /*5b90*/  SYNCS.PHASECHK.TRANS64.TRYWAIT P0, [UR4], R2 ;  /* 0x00000002ff0075a7 */ /* 0x000ea40008001104 */
[----:B--2---:R-:W-:Y:S05]  /*5ba0*/  @!P0 BRA `(.L_x_71) ;  /* 0x0000003400fc8947 */ /* 0x004fea0003800000 */
.L_x_144:
[----:B------:R-:W-:-:S04]  /*5bb0*/  UIADD3 UR4, UPT, UPT, UR25, 0x1, URZ ;  /* 0x0000000119047890 */ /* 0x000fc8000fffe0ff */
[----:B------:R-:W-:-:S04]  /*5bc0*/  UISETP.NE.AND UP0, UPT, UR4, 0x3, UPT ;  /* 0x000000030400788c */ /* 0x000fc8000bf05270 */
[----:B------:R-:W-:Y:S02]  /*5bd0*/  USEL UR4, UR4, URZ, UP0 ;  /* 0x000000ff04047287 */ /* 0x000fe40008000000 */
[----:B------:R-:W-:-:S04]  /*5be0*/  PLOP3.LUT P0, PT, PT, PT, UP0, 0x80, 0x8 ;  /* 0x000000000008781c */ /* 0x000fc80003f0f008 */
[----:B--2---:R-:W-:Y:S01]  /*5bf0*/  SEL R2, RZ, 0x1, P0 ;  /* 0x00000001ff027807 */ /* 0x004fe20000000000 */
[----:B------:R-:W-:-:S03]  /*5c00*/  IMAD.U32 R0, RZ, RZ, UR4 ;  /* 0x00000004ff007e24 */ /* 0x000fc6000f8e00ff */
[----:B------:R-:W-:Y:S01]  /*5c10*/  LOP3.LUT R12, R12, R2, RZ, 0x3c, !PT ;  /* 0x000000020c0c7212 */ /* 0x000fe200078e3cff */
[C---:B------:R-:W-:Y:S01]  /*5c20*/  VIADD R4, R0.reuse, 0x1 ;  /* 0x0000000100047836 */ /* 0x040fe20000000000 */
[----:B------:R-:W-:Y:S02]  /*5c30*/  LEA R2, R0, UR5, 0x3 ;  /* 0x0000000500027c11 */ /* 0x000fe4000f8e18ff */
[----:B------:R-:W-:Y:S02]  /*5c40*/  SHF.L.U32 R3, R12, 0x1f, RZ ;  /* 0x0000001f0c037819 */ /* 0x000fe400000006ff */
[----:B------:R-:W-:Y:S02]  /*5c50*/  ISETP.NE.AND P0, PT, R4, 0x3, PT ;  /* 0x000000030400780c */ /* 0x000fe40003f05270 */
[----:B------:R-:W2:Y:S02]  /*5c60*/  SYNCS.PHASECHK.TRANS64.TRYWAIT P1, [R2+URZ], R3 ;  /* 0x00000003020075a7 */ /* 0x000ea400080211ff */
[----:B------:R-:W-:-:S02]  /*5c70*/  SEL R0, RZ, 0x1, P0 ;  /* 0x00000001ff007807 */ /* 0x000fc40000000000 */
[----:B------:R-:W-:Y:S02]  /*5c80*/  SEL R4, R4, RZ, P0 ;  /* 0x000000ff04047207 */ /* 0x000fe40000000000 */
[----:B------:R-:W-:Y:S01]  /*5c90*/  LOP3.LUT R0, R12, R0, RZ, 0x3c, !PT ;  /* 0x000000000c007212 */ /* 0x000fe200078e3cff */
[----:B--2---:R-:W-:Y:S06]  /*5ca0*/  @!P1 BRA `(.L_x_72) ;  /* 0x0000003400d49947 */ /* 0x004fec0003800000 */
.L_x_145:
[----:B------:R-:W-:Y:S02]  /*5cb0*/  LEA R4, R4, UR5, 0x3 ;  /* 0x0000000504047c11 */ /* 0x000fe4000f8e18ff */
[----:B------:R-:W-:-:S07]  /*5cc0*/  SHF.L.U32 R0, R0, 0x1f, RZ ;  /* 0x0000001f00007819 */ /* 0x000fce00000006ff */
.L_x_73:
[----:B---3--:R3:W4:Y:S02]  /*5cd0*/  SYNCS.PHASECHK.TRANS64.TRYWAIT P0, [R4+URZ], R0 ;  /* 0x00000000040075a7 */ /* 0x00872400080011ff */
[----:B----4-:R-:W-:Y:S05]  /*5ce0*/  @!P0 NANOSLEEP.SYNCS 0x989680 ;  /* 0x009896800000895d */ /* 0x010fea0003900000 */
[----:B------:R-:W4:Y:S02]  /*5cf0*/  @!P0 SYNCS.PHASECHK.TRANS64 P0, [R4+URZ], R0 ;  /* 0x00000000040085a7 */ /* 0x000f2400080010ff */
[----:B-1--4-:R-:W-:Y:S05]  /*5d00*/  @P0 EXIT ;  /* 0x000000000000094d */ /* 0x012fea0003800000 */
[----:B------:R-:W-:Y:S05]  /*5d10*/  BRA `(.L_x_73) ;  /* 0xfffffffc00ec7947 */ /* 0x000fea000383ffff */
.L_x_61:
[----:B------:R-:W-:-:S06]  /*5d20*/  UISETP.GE.AND UP0, UPT, UR15, 0x4, UPT ;  /* 0x000000040f00788c */ /* 0x000fcc000bf06270 */
[----:B------:R-:W-:-:S13]  /*5d30*/  PLOP3.LUT P0, PT, PT, PT, UP0, 0x80, 0x8 ;  /* 0x000000000008781c */ /* 0x000fda0003f0f008 */
[----:B-1----:R-:W-:Y:S05]  /*5d40*/  @!P0 EXIT ;  /* 0x000000000000894d */ /* 0x002fea0003800000 */
[----:B------:R-:W1:Y:S08]  /*5d50*/  S2UR UR4, SR_CgaCtaId ;  /* 0x00000000000479c3 */ /* 0x000e700000008800 */
[----:B------:R-:W-:Y:S01]  /*5d60*/  BAR.SYNC.DEFER_BLOCKING 0x6, 0xa0 ;  /* 0x0182800000007b1d */ /* 0x000fe20000010000 */
[C---:B------:R-:W-:Y:S01]  /*5d70*/  IMAD.SHL.U32 R7, R58.reuse, 0x20, RZ ;  /* 0x000000203a077824 */ /* 0x040fe200078e00ff */
[----:B------:R-:W-:Y:S01]  /*5d80*/  SHF.R.U32.HI R6, RZ, 0x2, R58 ;  /* 0x00000002ff067819 */ /* 0x000fe2000001163a */
[C---:B------:R-:W-:Y:S01]  /*5d90*/  IMAD.SHL.U32 R57, R58.reuse, 0x4, RZ ;  /* 0x000000043a397824 */ /* 0x040fe200078e00ff */
[----:B------:R-:W-:Y:S01]  /*5da0*/  USHF.R.S32.HI UR54, URZ, 0x1f, UR5 ;  /* 0x0000001fff367899 */ /* 0x000fe20008011405 */
[C---:B------:R-:W-:Y:S01]  /*5db0*/  R2P PR, R58.reuse, 0x6 ;  /* 0x000000063a007804 */ /* 0x040fe20000000000 */
[----:B------:R-:W-:Y:S01]  /*5dc0*/  UMOV UR50, 0x400 ;  /* 0x0000040000327882 */ /* 0x000fe20000000000 */
[----:B------:R-:W2:Y:S01]  /*5dd0*/  LDCU.64 UR6, c[0x0][0x988] ;  /* 0x00013100ff0677ac */ /* 0x000ea20008000a00 */
[----:B------:R-:W3:Y:S01]  /*5de0*/  LDC.64 R48, c[0x0][0x988] ;  /* 0x00026200ff307b82 */ /* 0x000ee20000000a00 */
[C---:B------:R-:W-:Y:S01]  /*5df0*/  LOP3.LUT R0, R7.reuse, 0xe0, RZ, 0xc0, !PT ;  /* 0x000000e007007812 */ /* 0x040fe200078ec0ff */
[----:B------:R-:W-:Y:S01]  /*5e00*/  IMAD.U32 R23, R58, 0x10000, RZ ;  /* 0x000100003a177824 */ /* 0x000fe200078e00ff */
[----:B------:R-:W-:Y:S01]  /*5e10*/  LOP3.LUT R7, R7, 0x100, RZ, 0xc0, !PT ;  /* 0x0000010007077812 */ /* 0x000fe200078ec0ff */
[----:B------:R-:W-:Y:S01]  /*5e20*/  IMAD.MOV.U32 R68, RZ, RZ, 0x8 ;  /* 0x00000008ff447424 */ /* 0x000fe200078e00ff */
[----:B------:R-:W-:Y:S01]  /*5e30*/  LOP3.LUT R57, R0, 0x1c, R57, 0xf8, !PT ;  /* 0x0000001c00397812 */ /* 0x000fe200078ef839 */
[C---:B------:R-:W-:Y:S01]  /*5e40*/  IMAD.SHL.U32 R0, R58.reuse, 0x10, RZ ;  /* 0x000000103a007824 */ /* 0x040fe200078e00ff */
[----:B------:R-:W-:Y:S01]  /*5e50*/  ULEA.HI UR54, UR54, UR5, URZ, 0x6 ;  /* 0x0000000536367291 */ /* 0x000fe2000f8f30ff */
[----:B------:R-:W4:Y:S01]  /*5e60*/  LDC.64 R50, c[0x0][0x990] ;  /* 0x00026400ff327b82 */ /* 0x000f220000000a00 */
[----:B------:R-:W-:Y:S01]  /*5e70*/  LOP3.LUT R57, R57, 0x4, R6, 0x78, !PT ;  /* 0x0000000439397812 */ /* 0x000fe200078e7806 */
[----:B------:R-:W-:Y:S01]  /*5e80*/  IMAD.MOV.U32 R67, RZ, RZ, 0x10 ;  /* 0x00000010ff437424 */ /* 0x000fe200078e00ff */
[----:B------:R-:W-:Y:S01]  /*5e90*/  LOP3.LUT R0, R7, 0x600, R0, 0xf8, !PT ;  /* 0x0000060007007812 */ /* 0x000fe200078ef800 */
[----:B------:R-:W-:Y:S01]  /*5ea0*/  IMAD.MOV.U32 R56, RZ, RZ, 0x1 ;  /* 0x00000001ff387424 */ /* 0x000fe200078e00ff */
[----:B------:R-:W-:Y:S01]  /*5eb0*/  LOP3.LUT R58, R58, 0x60, RZ, 0xc0, !PT ;  /* 0x000000603a3a7812 */ /* 0x000fe200078ec0ff */
[----:B------:R-:W-:Y:S01]  /*5ec0*/  IMAD.MOV.U32 R22, RZ, RZ, RZ ;  /* 0x000000ffff167224 */ /* 0x000fe200078e00ff */
[----:B-1----:R-:W-:Y:S01]  /*5ed0*/  ULEA UR50, UR4, UR50, 0x18 ;  /* 0x0000003204327291 */ /* 0x002fe2000f8ec0ff */
[----:B------:R-:W-:Y:S01]  /*5ee0*/  LOP3.LUT R57, R0, R57, RZ, 0xfc, !PT ;  /* 0x0000003900397212 */ /* 0x000fe200078efcff */
[----:B--2---:R-:W-:Y:S01]  /*5ef0*/  IMAD.U32 R62, RZ, RZ, UR6 ;  /* 0x00000006ff3e7e24 */ /* 0x004fe2000f8e00ff */
[----:B------:R-:W-:Y:S01]  /*5f00*/  CS2R R54, SRZ ;  /* 0x0000000000367805 */ /* 0x000fe2000001ff00 */
[----:B------:R-:W-:Y:S01]  /*5f10*/  IMAD.U32 R61, RZ, RZ, UR7 ;  /* 0x00000007ff3d7e24 */ /* 0x000fe2000f8e00ff */
[----:B------:R-:W1:Y:S01]  /*5f20*/  LDCU.64 UR6, c[0x0][0x9b0] ;  /* 0x00013600ff0677ac */ /* 0x000e620008000a00 */
[----:B------:R-:W-:-:S02]  /*5f30*/  LOP3.LUT R23, R23, 0x600000, RZ, 0xc0, !PT ;  /* 0x0060000017177812 */ /* 0x000fc400078ec0ff */
[----:B------:R-:W-:Y:S01]  /*5f40*/  SEL R68, R68, 0xfffffff8, !P1 ;  /* 0xfffffff844447807 */ /* 0x000fe20004800000 */
[----:B------:R-:W2:Y:S01]  /*5f50*/  LDS R2, [UR50+0xf0] ;  /* 0x0000f032ff027984 */ /* 0x000ea20008000800 */
[----:B------:R-:W-:Y:S01]  /*5f60*/  UIADD3 UR4, UPT, UPT, UR50, 0x400, URZ ;  /* 0x0000040032047890 */ /* 0x000fe2000fffe0ff */
[----:B------:R-:W-:Y:S01]  /*5f70*/  SEL R67, R67, 0xfffffff0, !P2 ;  /* 0xfffffff043437807 */ /* 0x000fe20005000000 */
[----:B------:R-:W2:Y:S04]  /*5f80*/  LDCU UR58, c[0x0][0x370] ;  /* 0x00006e00ff3a77ac */ /* 0x000ea80008000800 */
[----:B------:R-:W-:Y:S01]  /*5f90*/  IMAD.U32 R0, RZ, RZ, UR4 ;  /* 0x00000004ff007e24 */ /* 0x000fe2000f8e00ff */
[----:B------:R-:W-:Y:S01]  /*5fa0*/  UMOV UR52, URZ ;  /* 0x000000ff00347c82 */ /* 0x000fe20008000000 */
[----:B------:R-:W2:Y:S01]  /*5fb0*/  LDCU UR48, c[0x0][0xc0c] ;  /* 0x00018180ff3077ac */ /* 0x000ea20008000800 */
[----:B------:R-:W2:Y:S01]  /*5fc0*/  LDCU UR38, c[0x0][0xc30] ;  /* 0x00018600ff2677ac */ /* 0x000ea20008000800 */
[----:B-1----:R-:W-:-:S02]  /*5fd0*/  IMAD.U32 R64, RZ, RZ, UR6 ;  /* 0x00000006ff407e24 */ /* 0x002fc4000f8e00ff */
[----:B------:R-:W-:Y:S01]  /*5fe0*/  IMAD.U32 R63, RZ, RZ, UR7 ;  /* 0x00000007ff3f7e24 */ /* 0x000fe2000f8e00ff */
[----:B------:R-:W1:Y:S01]  /*5ff0*/  LDCU.64 UR46, c[0x0][0xc28] ;  /* 0x00018500ff2e77ac */ /* 0x000e620008000a00 */
[----:B------:R-:W1:Y:S01]  /*6000*/  LDCU.128 UR60, c[0x0][0xc10] ;  /* 0x00018200ff3c77ac */ /* 0x000e620008000c00 */
[----:B------:R-:W1:Y:S01]  /*6010*/  LDCU UR57, c[0x0][0x374] ;  /* 0x00006e80ff3977ac */ /* 0x000e620008000800 */
[----:B------:R-:W-:Y:S01]  /*6020*/  USHF.R.S32.HI UR54, URZ, 0x6, UR54 ;  /* 0x00000006ff367899 */ /* 0x000fe20008011436 */
[----:B------:R-:W-:Y:S01]  /*6030*/  UMOV UR55, URZ ;  /* 0x000000ff00377c82 */ /* 0x000fe20008000000 */
[----:B------:R-:W-:Y:S01]  /*6040*/  UMOV UR56, URZ ;  /* 0x000000ff00387c82 */ /* 0x000fe20008000000 */
[C---:B--2---:R-:W-:Y:S01]  /*6050*/  VIADD R3, R2.reuse, 0x40 ;  /* 0x0000004002037836 */ /* 0x044fe20000000000 */
[----:B------:R-:W-:-:S04]  /*6060*/  LOP3.LUT R2, R2, 0xffff, RZ, 0xc0, !PT ;  /* 0x0000ffff02027812 */ /* 0x000fc800078ec0ff */
[----:B------:R-:W-:-:S05]  /*6070*/  LOP3.LUT R3, R3, 0xffff, RZ, 0xc0, !PT ;  /* 0x0000ffff03037812 */ /* 0x000fca00078ec0ff */
[----:B-1-34-:R2:W-:Y:S02]  /*6080*/  STL.64 [R1], R2 ;  /* 0x0000000201007387 */ /* 0x01a5e40000100a00 */
.L_x_104:
[----:B--2---:R-:W-:Y:S04]  /*6090*/  SHF.L.U32 R2, R54, 0x1f, RZ ;  /* 0x0000001f36027819 */ /* 0x004fe800000006ff */
[----:B------:R-:W1:Y:S02]  /*60a0*/  SYNCS.PHASECHK.TRANS64.TRYWAIT P0, [UR50+0xa0], R2 ;  /* 0x0000a002ff0075a7 */ /* 0x000e640008001132 */
[----:B-1----:R-:W-:Y:S05]  /*60b0*/  @!P0 BRA `(.L_x_74) ;  /* 0x0000003000e48947 */ /* 0x002fea0003800000 */
.L_x_147:
[----:B------:R-:W2:Y:S01]  /*60c0*/  LDS.128 R4, [UR50+0xe0] ;  /* 0x0000e032ff047984 */ /* 0x000ea20008000c00 */
[----:B------:R-:W-:Y:S02]  /*60d0*/  UIADD3 UR4, UPT, UPT, UR50, 0xa8, URZ ;  /* 0x000000a832047890 */ /* 0x000fe4000fffe0ff */
[----:B------:R-:W-:Y:S02]  /*60e0*/  UISETP.GE.AND UP0, UPT, UR39, 0x1, UPT ;  /* 0x000000012700788c */ /* 0x000fe4000bf06270 */
[----:B------:R-:W-:Y:S01]  /*60f0*/  UPRMT UR4, URZ, 0x654, UR4 ;  /* 0x00000654ff047896 */ /* 0x000fe20008000004 */
[----:B------:R-:W-:Y:S01]  /*6100*/  @!PT LDS RZ, [RZ] ;  /* 0x00000000fffff984 */ /* 0x000fe20000000800 */
[----:B------:R-:W-:Y:S01]  /*6110*/  @!PT LDS RZ, [RZ] ;  /* 0x00000000fffff984 */ /* 0x000fe20000000800 */
[----:B------:R-:W-:Y:S01]  /*6120*/  @!PT LDS RZ, [RZ] ;  /* 0x00000000fffff984 */ /* 0x000fe20000000800 */
[----:B------:R-:W-:Y:S01]  /*6130*/  @!PT LDS RZ, [RZ] ;  /* 0x00000000fffff984 */ /* 0x000fe20000000800 */
[----:B------:R3:W-:Y:S06]  /*6140*/  MEMBAR.ALL.CTA ;  /* 0x0000000000007992 */ /* 0x0007ec0000008000 */
[----:B---3--:R-:W3:Y:S02]  /*6150*/  FENCE.VIEW.ASYNC.S ;  /* 0x00000000000073c6 */ /* 0x008ee40000000000 */
[----:B---3--:R-:W-:Y:S01]  /*6160*/  SYNCS.ARRIVE.TRANS64.RED.A1T0 RZ, [UR4], RZ ;  /* 0x000000ffffff79a7 */ /* 0x008fe20008100404 */
[----:B--2---:R-:W-:Y:S11]  /*6170*/  LOP3.LUT P0, RZ, R6, 0x1, RZ, 0xc0, !PT ;  /* 0x0000000106ff7812 */ /* 0x004ff6000780c0ff */
[----:B------:R-:W-:Y:S02]  /*6180*/  @!UPT UIADD3 URZ, UPT, UPT, URZ, URZ, URZ ;  /* 0x000000fffffff290 */ /* 0x000fe4000fffe0ff */
[----:B------:R-:W-:Y:S01]  /*6190*/  VOTEU.ANY UP1, P0 ;  /* 0x0000000000ff7886 */ /* 0x000fe20000020100 */
[----:B------:R-:W-:Y:S01]  /*61a0*/  PLOP3.LUT P0, PT, PT, PT, UP1, 0x80, 0x8 ;  /* 0x000000000008781c */ /* 0x000fe20003f0f018 */
[----:B------:R-:W-:Y:S11]  /*61b0*/  UP2UR UR59, UPR, URZ, 0x2 ;  /* 0x00000002ff3b7883 */ /* 0x000ff60008000000 */
[----:B------:R-:W-:Y:S01]  /*61c0*/  @!UPT UIADD3 URZ, UPT, UPT, URZ, URZ, URZ ;  /* 0x000000fffffff290 */ /* 0x000fe2000fffe0ff */
[----:B-1----:R-:W-:Y:S02]  /*61d0*/  @P0 MOV R2, R4 ;  /* 0x0000000400020202 */ /* 0x002fe40000000f00 */
[----:B------:R-:W-:Y:S02]  /*61e0*/  @P0 LOP3.LUT R0, R5, 0xffff, RZ, 0xc0, !PT ;  /* 0x0000ffff05000812 */ /* 0x000fe400078ec0ff */
[----:B------:R-:W-:Y:S02]  /*61f0*/  @P0 R2UR UR6, R2 ;  /* 0x00000000020602ca */ /* 0x000fe400000e0000 */
[----:B------:R-:W-:Y:S01]  /*6200*/  @P0 R2UR UR5, R0 ;  /* 0x00000000000502ca */ /* 0x000fe200000e0000 */
[----:B------:R-:W-:Y:S05]  /*6210*/  IMAD.U32 R0, RZ, RZ, UR54 ;  /* 0x00000036ff007e24 */ /* 0x000fea000f8e00ff */
[----:B------:R-:W-:Y:S05]  /*6220*/  IABS R2, R0 ;  /* 0x0000000000027213 */ /* 0x000fea0000000000 */
[----:B------:R-:W-:Y:S02]  /*6230*/  @UP1 UMOV UR37, UR6 ;  /* 0x0000000600251c82 */ /* 0x000fe40008000000 */
[----:B------:R-:W-:Y:S01]  /*6240*/  @UP1 UMOV UR36, UR5 ;  /* 0x0000000500241c82 */ /* 0x000fe20008000000 */
[----:B------:R-:W-:Y:S05]  /*6250*/  BRA.U !UP0, `(.L_x_75) ;  /* 0x0000000108cc7547 */ /* 0x000fea000b800000 */
[----:B------:R-:W1:Y:S01]  /*6260*/  LDCU UR9, c[0x0][0xc20] ;  /* 0x00018400ff0977ac */ /* 0x000e620008000800 */
[----:B------:R-:W-:Y:S02]  /*6270*/  UIMAD.WIDE.U32 UR4, UR57, UR63, URZ ;  /* 0x0000003f390472a5 */ /* 0x000fe4000f8e00ff */
[----:B------:R-:W-:Y:S02]  /*6280*/  UIMAD.WIDE.U32 UR6, UR58, UR60, URZ ;  /* 0x0000003c3a0672a5 */ /* 0x000fe4000f8e00ff */
[----:B------:R-:W-:Y:S02]  /*6290*/  UIMAD.WIDE.U32 UR10, UR36, UR63, URZ ;  /* 0x0000003f240a72a5 */ /* 0x000fe4000f8e00ff */
[----:B------:R-:W-:Y:S02]  /*62a0*/  UISETP.NE.AND UP0, UPT, UR62, 0x1, UPT ;  /* 0x000000013e00788c */ /* 0x000fe4000bf05270 */
[----:B------:R-:W-:Y:S02]  /*62b0*/  UISETP.NE.AND UP1, UPT, UR48, 0x1, UPT ;  /* 0x000000013000788c */ /* 0x000fe4000bf25270 */
[----:B------:R-:W-:Y:S02]  /*62c0*/  UISETP.NE.AND UP2, UPT, UR39, 0x1, UPT ;  /* 0x000000012700788c */ /* 0x000fe4000bf45270 */
[----:B------:R-:W-:Y:S01]  /*62d0*/  UIMAD.WIDE.U32 UR12, UR37, UR60, URZ ;  /* 0x0000003c250c72a5 */ /* 0x000fe2000f8e00ff */
[----:B------:R-:W-:Y:S01]  /*62e0*/  UMOV UR4, UR5 ;  /* 0x0000000500047c82 */ /* 0x000fe20008000000 */
[----:B------:R-:W-:Y:S01]  /*62f0*/  UMOV UR6, UR11 ;  /* 0x0000000b00067c82 */ /* 0x000fe20008000000 */
[----:B-1----:R-:W-:Y:S03]  /*6300*/  USHF.R.U32.HI UR8, URZ, UR9, UR4 ;  /* 0x00000009ff087299 */ /* 0x002fe60008011604 */
[----:B------:R-:W-:Y:S02]  /*6310*/  UMOV UR4, UR7 ;  /* 0x0000000700047c82 */ /* 0x000fe40008000000 */
[----:B------:R-:W-:Y:S02]  /*6320*/  USHF.R.U32.HI UR5, URZ, UR61, UR4 ;  /* 0x0000003dff057299 */ /* 0x000fe40008011604 */
[----:B------:R-:W-:Y:S02]  /*6330*/  USEL UR4, UR57, UR8, !UP0 ;  /* 0x0000000839047287 */ /* 0x000fe4000c000000 */
[----:B------:R-:W-:Y:S02]  /*6340*/  USHF.R.U32.HI UR8, URZ, UR9, UR6 ;  /* 0x00000009ff087299 */ /* 0x000fe40008011606 */
[----:B------:R-:W-:Y:S02]  /*6350*/  UIMAD.WIDE.U32 UR6, UR4, UR46, URZ ;  /* 0x0000002e040672a5 */ /* 0x000fe4000f8e00ff */
[----:B------:R-:W-:Y:S02]  /*6360*/  USEL UR9, UR58, UR5, !UP1 ;  /* 0x000000053a097287 */ /* 0x000fe4000c800000 */
[----:B------:R-:W-:Y:S02]  /*6370*/  USEL UR8, UR36, UR8, !UP0 ;  /* 0x0000000824087287 */ /* 0x000fe4000c000000 */
[----:B------:R-:W-:Y:S01]  /*6380*/  UIMAD.WIDE.U32 UR10, UR9, UR46, URZ ;  /* 0x0000002e090a72a5 */ /* 0x000fe2000f8e00ff */
[----:B------:R-:W-:Y:S01]  /*6390*/  UMOV UR6, UR7 ;  /* 0x0000000700067c82 */ /* 0x000fe20008000000 */
[----:B------:R-:W-:Y:S01]  /*63a0*/  UMOV UR5, UR13 ;  /* 0x0000000d00057c82 */ /* 0x000fe20008000000 */
[----:B------:R-:W-:Y:S02]  /*63b0*/  @UP2 USHF.R.U32.HI UR4, URZ, UR47, UR6 ;  /* 0x0000002fff042299 */ /* 0x000fe40008011606 */
[----:B------:R-:W-:Y:S02]  /*63c0*/  USHF.R.U32.HI UR5, URZ, UR61, UR5 ;  /* 0x0000003dff057299 */ /* 0x000fe40008011605 */
[----:B------:R-:W-:Y:S02]  /*63d0*/  UIMAD UR4, UR39, UR4, URZ ;  /* 0x00000004270472a4 */ /* 0x000fe4000f8e02ff */
[----:B------:R-:W-:Y:S02]  /*63e0*/  USEL UR5, UR37, UR5, !UP1 ;  /* 0x0000000525057287 */ /* 0x000fe4000c800000 */
[----:B------:R-:W-:Y:S01]  /*63f0*/  UISETP.GE.AND UP0, UPT, UR8, UR4, UPT ;  /* 0x000000040800728c */ /* 0x000fe2000bf06270 */
[----:B------:R-:W-:Y:S01]  /*6400*/  UMOV UR6, UR11 ;  /* 0x0000000b00067c82 */ /* 0x000fe20008000000 */
[----:B------:R-:W-:Y:S02]  /*6410*/  UIMAD.WIDE.U32 UR10, UR8, UR46, URZ ;  /* 0x0000002e080a72a5 */ /* 0x000fe4000f8e00ff */
[----:B------:R-:W-:Y:S04]  /*6420*/  @UP2 USHF.R.U32.HI UR9, URZ, UR47, UR6 ;  /* 0x0000002fff092299 */ /* 0x000fe80008011606 */
[----:B------:R-:W-:Y:S01]  /*6430*/  UIMAD UR6, UR39, UR9, URZ ;  /* 0x00000009270672a4 */ /* 0x000fe2000f8e02ff */
[----:B------:R-:W-:Y:S03]  /*6440*/  UMOV UR4, UR11 ;  /* 0x0000000b00047c82 */ /* 0x000fe60008000000 */
[----:B------:R-:W-:Y:S02]  /*6450*/  UISETP.GE.OR UP0, UPT, UR5, UR6, UP0 ;  /* 0x000000060500728c */ /* 0x000fe40008706670 */
[----:B------:R-:W-:Y:S02]  /*6460*/  USHF.R.U32.HI UR4, URZ, UR47, UR4 ;  /* 0x0000002fff047299 */ /* 0x000fe40008011604 */
[----:B------:R-:W-:Y:S02]  /*6470*/  UIMAD.WIDE.U32 UR6, UR5, UR46, URZ ;  /* 0x0000002e050672a5 */ /* 0x000fe4000f8e00ff */
[----:B------:R-:W-:Y:S02]  /*6480*/  USEL UR11, UR8, UR4, !UP2 ;  /* 0x00000004080b7287 */ /* 0x000fe4000d000000 */
[----:B------:R-:W-:Y:S02]  /*6490*/  UIADD3 UR6, UPT, UPT, -UR5, URZ, URZ ;  /* 0x000000ff05067290 */ /* 0x000fe4000fffe1ff */
[----:B------:R-:W-:Y:S02]  /*64a0*/  UIADD3 UR10, UPT, UPT, -UR11, URZ, URZ ;  /* 0x000000ff0b0a7290 */ /* 0x000fe4000fffe1ff */
[----:B------:R-:W-:Y:S02]  /*64b0*/  UIMAD UR6, UR48, UR6, UR37 ;  /* 0x00000006300672a4 */ /* 0x000fe4000f8e0225 */
[----:B------:R-:W-:Y:S01]  /*64c0*/  UIMAD UR10, UR39, UR10, UR8 ;  /* 0x0000000a270a72a4 */ /* 0x000fe2000f8e0208 */
[----:B------:R-:W-:Y:S01]  /*64d0*/  @!UP0 UMOV UR4, UR7 ;  /* 0x0000000700048c82 */ /* 0x000fe20008000000 */
[----:B------:R-:W-:Y:S02]  /*64e0*/  UIADD3 UR7, UPT, UPT, -UR8, URZ, URZ ;  /* 0x000000ff08077290 */ /* 0x000fe4000fffe1ff */
[----:B------:R-:W-:Y:S04]  /*64f0*/  @!UP0 USHF.R.U32.HI UR4, URZ, UR47, UR4 ;  /* 0x0000002fff048299 */ /* 0x000fe80008011604 */
[----:B------:R-:W-:Y:S04]  /*6500*/  @!UP0 USEL UR4, UR5, UR4, !UP2 ;  /* 0x0000000405048287 */ /* 0x000fe8000d000000 */
[----:B------:R-:W-:Y:S02]  /*6510*/  @!UP0 UIMAD UR9, UR9, UR10, UR4 ;  /* 0x0000000a090982a4 */ /* 0x000fe4000f8e0204 */
[----:B------:R-:W-:Y:S02]  /*6520*/  @!UP0 UIADD3 UR10, UPT, UPT, UR11, -UR4, URZ ;  /* 0x800000040b0a8290 */ /* 0x000fe4000fffe0ff */
[----:B------:R-:W-:Y:S02]  /*6530*/  UIMAD UR4, UR62, UR7, UR36 ;  /* 0x000000073e0472a4 */ /* 0x000fe4000f8e0224 */
[----:B------:R-:W-:Y:S03]  /*6540*/  @!UP0 UIMAD UR8, UR10, UR39, UR5 ;  /* 0x000000270a0882a4 */ /* 0x000fe6000f8e0205 */
[----:B------:R-:W-:Y:S02]  /*6550*/  @!UP0 UMOV UR5, UR9 ;  /* 0x0000000900058c82 */ /* 0x000fe40008000000 */
[----:B------:R-:W-:Y:S02]  /*6560*/  UIMAD UR37, UR5, UR48, UR6 ;  /* 0x00000030052572a4 */ /* 0x000fe4000f8e0206 */
[----:B------:R-:W-:Y:S11]  /*6570*/  UIMAD UR36, UR8, UR62, UR4 ;  /* 0x0000003e082472a4 */ /* 0x000ff6000f8e0204 */
[----:B------:R-:W-:Y:S01]  /*6580*/  @!UPT UIADD3 URZ, UPT, UPT, URZ, URZ, URZ ;  /* 0x000000fffffff290 */ /* 0x000fe2000fffe0ff */
.L_x_75:
[----:B------:R-:W1:Y:S01]  /*6590*/  LDCU UR17, c[0x0][0x388] ;  /* 0x00007100ff1177ac */ /* 0x000e620008000800 */
[----:B------:R-:W-:Y:S01]  /*65a0*/  R2UR UR6, R2 ;  /* 0x00000000020672ca */ /* 0x000fe200000e0000 */
[----:B------:R-:W-:Y:S01]  /*65b0*/  IMAD R2, R22, 0x4, R1 ;  /* 0x0000000416027824 */ /* 0x000fe200078e0201 */
[----:B------:R-:W-:Y:S01]  /*65c0*/  IABS R0, R0 ;  /* 0x0000000000007213 */ /* 0x000fe20000000000 */
[----:B------:R-:W2:Y:S01]  /*65d0*/  LDCU UR16, c[0x0][0x38c] ;  /* 0x00007180ff1077ac */ /* 0x000ea20008000800 */
[----:B------:R-:W-:Y:S01]  /*65e0*/  @P0 SHF.R.U32.HI R66, RZ, 0x10, R5 ;  /* 0x00000010ff420819 */ /* 0x000fe20000011605 */
[----:B------:R-:W-:Y:S02]  /*65f0*/  UIADD3 UR11, UPT, UPT, UR50, 0x400, URZ ;  /* 0x00000400320b7890 */ /* 0x000fe4000fffe0ff */
[----:B------:R-:W5:Y:S01]  /*6600*/  LDL R2, [R2] ;  /* 0x0000000002027983 */ /* 0x000f620000100800 */
[----:B------:R-:W-:Y:S01]  /*6610*/  USHF.L.U32 UR42, UR29, 0x6, URZ ;  /* 0x000000061d2a7899 */ /* 0x000fe200080006ff */
[----:B------:R-:W-:Y:S04]  /*6620*/  IMAD.MOV R0, RZ, RZ, -R0 ;  /* 0x000000ffff007224 */ /* 0x000fe800078e0a00 */
[----:B------:R-:W3:Y:S10]  /*6630*/  I2F.RP R3, UR6 ;  /* 0x0000000600037d06 */ /* 0x000ef40008209400 */
[----:B---3--:R-:W3:Y:S01]  /*6640*/  MUFU.RCP R3, R3 ;  /* 0x0000000300037308 */ /* 0x008ee20000001000 */
[----:B-1----:R-:W-:Y:S02]  /*6650*/  IMAD.U32 R8, RZ, RZ, UR17 ;  /* 0x00000011ff087e24 */ /* 0x002fe4000f8e00ff */
[----:B---3--:R-:W-:Y:S07]  /*6660*/  VIADD R3, R3, 0xffffffe ;  /* 0x0ffffffe03037836 */ /* 0x008fee0000000000 */
[----:B------:R-:W1:Y:S02]  /*6670*/  F2I.FTZ.U32.TRUNC.NTZ R3, R3 ;  /* 0x0000000300037305 */ /* 0x000e64000021f000 */
[----:B-1----:R-:W-:Y:S02]  /*6680*/  R2UR UR5, R3 ;  /* 0x00000000030572ca */ /* 0x002fe400000e0000 */
[----:B------:R-:W-:Y:S01]  /*6690*/  IABS R3, R8 ;  /* 0x0000000800037213 */ /* 0x000fe20000000000 */
[----:B------:R-:W-:Y:S03]  /*66a0*/  IMAD.U32 R8, RZ, RZ, UR22 ;  /* 0x00000016ff087e24 */ /* 0x000fe6000f8e00ff */
[----:B------:R-:W-:Y:S02]  /*66b0*/  R2UR UR7, R3 ;  /* 0x00000000030772ca */ /* 0x000fe400000e0000 */
[----:B------:R-:W-:Y:S04]  /*66c0*/  IABS R8, R8 ;  /* 0x0000000800087213 */ /* 0x000fe80000000000 */
[----:B------:R-:W-:Y:S01]  /*66d0*/  R2UR UR9, R8 ;  /* 0x00000000080972ca */ /* 0x000fe200000e0000 */
[----:B------:R-:W-:Y:S01]  /*66e0*/  UIADD3 UR4, UPT, UPT, URZ, -UR5, URZ ;  /* 0x80000005ff047290 */ /* 0x000fe2000fffe0ff */
[----:B--2---:R-:W-:Y:S03]  /*66f0*/  IMAD.U32 R8, RZ, RZ, UR16 ;  /* 0x00000010ff087e24 */ /* 0x004fe6000f8e00ff */
[----:B------:R-:W-:Y:S02]  /*6700*/  UIMAD UR8, UR4, UR6, URZ ;  /* 0x00000006040872a4 */ /* 0x000fe4000f8e02ff */
[----:B------:R-:W1:Y:S01]  /*6710*/  I2F.RP R3, UR7 ;  /* 0x0000000700037d06 */ /* 0x000e620008209400 */
[----:B------:R-:W-:Y:S01]  /*6720*/  UMOV UR4, URZ ;  /* 0x000000ff00047c82 */ /* 0x000fe20008000000 */
[----:B------:R-:W-:Y:S01]  /*6730*/  IABS R8, R8 ;  /* 0x0000000800087213 */ /* 0x000fe20000000000 */
[----:B------:R-:W-:Y:S02]  /*6740*/  UIMAD.WIDE.U32 UR4, UR5, UR8, UR4 ;  /* 0x00000008050472a5 */ /* 0x000fe4000f8e0004 */
[----:B------:R-:W-:Y:S05]  /*6750*/  R2UR UR8, R0 ;  /* 0x00000000000872ca */ /* 0x000fea00000e0000 */
[----:B------:R-:W2:Y:S01]  /*6760*/  I2F.RP R10, R8 ;  /* 0x00000008000a7306 */ /* 0x000ea20000209400 */
[----:B------:R-:W-:Y:S02]  /*6770*/  UMOV UR4, UR5 ;  /* 0x0000000500047c82 */ /* 0x000fe40008000000 */
[----:B------:R-:W-:Y:S07]  /*6780*/  UIMAD.WIDE.U32 UR4, UR4, UR9, URZ ;  /* 0x00000009040472a5 */ /* 0x000fee000f8e00ff */
[----:B-1----:R-:W1:Y:S01]  /*6790*/  MUFU.RCP R0, R3 ;  /* 0x0000000300007308 */ /* 0x002e620000001000 */
[----:B------:R-:W-:Y:S02]  /*67a0*/  UMOV UR43, UR5 ;  /* 0x00000005002b7c82 */ /* 0x000fe40008000000 */
[----:B------:R-:W-:Y:S07]  /*67b0*/  UIMAD UR4, UR43, UR8, UR9 ;  /* 0x000000082b0472a4 */ /* 0x000fee000f8e0209 */
[----:B--2---:R-:W2:Y:S01]  /*67c0*/  MUFU.RCP R10, R10 ;  /* 0x0000000a000a7308 */ /* 0x004ea20000001000 */
[----:B------:R-:W-:Y:S01]  /*67d0*/  UISETP.GT.U32.AND UP0, UPT, UR6, UR4, UPT ;  /* 0x000000040600728c */ /* 0x000fe2000bf04070 */
[----:B-1----:R-:W-:Y:S10]  /*67e0*/  IADD3 R0, PT, PT, R0, 0xffffffe, RZ ;  /* 0x0ffffffe00007810 */ /* 0x002ff40007ffe0ff */
[----:B------:R-:W-:Y:S02]  /*67f0*/  @!UP0 UIADD3 UR4, UPT, UPT, UR4, -UR6, URZ ;  /* 0x8000000604048290 */ /* 0x000fe4000fffe0ff */
[----:B------:R-:W-:Y:S01]  /*6800*/  @!UP0 UIADD3 UR43, UPT, UPT, UR43, 0x1, URZ ;  /* 0x000000012b2b8890 */ /* 0x000fe2000fffe0ff */
[----:B------:R-:W1:Y:S01]  /*6810*/  F2I.FTZ.U32.TRUNC.NTZ R0, R0 ;  /* 0x0000000000007305 */ /* 0x000e62000021f000 */
[----:B------:R-:W-:Y:S01]  /*6820*/  UISETP.GE.U32.AND UP2, UPT, UR4, UR6, UPT ;  /* 0x000000060400728c */ /* 0x000fe2000bf46070 */
[----:B--2---:R-:W-:Y:S01]  /*6830*/  VIADD R10, R10, 0xffffffe ;  /* 0x0ffffffe0a0a7836 */ /* 0x004fe20000000000 */
[----:B------:R-:W-:Y:S02]  /*6840*/  ULOP3.LUT UR4, UR22, UR54, URZ, 0x3c, !UPT ;  /* 0x0000003616047292 */ /* 0x000fe4000f8e3cff */
[----:B------:R-:W-:Y:S02]  /*6850*/  UISETP.NE.AND UP0, UPT, UR54, URZ, UPT ;  /* 0x000000ff3600728c */ /* 0x000fe4000bf05270 */
[----:B------:R-:W-:Y:S03]  /*6860*/  UISETP.GE.AND UP1, UPT, UR4, URZ, UPT ;  /* 0x000000ff0400728c */ /* 0x000fe6000bf26270 */
[----:B------:R-:W2:Y:S02]  /*6870*/  F2I.FTZ.U32.TRUNC.NTZ R11, R10 ;  /* 0x0000000a000b7305 */ /* 0x000ea4000021f000 */
[----:B------:R-:W-:Y:S01]  /*6880*/  @UP2 UIADD3 UR43, UPT, UPT, UR43, 0x1, URZ ;  /* 0x000000012b2b2890 */ /* 0x000fe2000fffe0ff */
[----:B-1----:R-:W-:Y:S05]  /*6890*/  R2UR UR5, R0 ;  /* 0x00000000000572ca */ /* 0x002fea00000e0000 */
[----:B------:R-:W-:Y:S02]  /*68a0*/  @!UP1 UIADD3 UR43, UPT, UPT, -UR43, URZ, URZ ;  /* 0x000000ff2b2b9290 */ /* 0x000fe4000fffe1ff */
[----:B------:R-:W-:Y:S01]  /*68b0*/  @!UP0 ULOP3.LUT UR43, URZ, UR54, URZ, 0x33, !UPT ;  /* 0x00000036ff2b8292 */ /* 0x000fe2000f8e33ff */
[----:B--2---:R-:W-:Y:S01]  /*68c0*/  IADD3 R3, PT, PT, RZ, -R11, RZ ;  /* 0x8000000bff037210 */ /* 0x004fe20007ffe0ff */
[----:B------:R-:W-:Y:S04]  /*68d0*/  IMAD.MOV.U32 R10, RZ, RZ, RZ ;  /* 0x000000ffff0a7224 */ /* 0x000fe800078e00ff */
[----:B------:R-:W-:Y:S01]  /*68e0*/  IMAD.U32 R0, RZ, RZ, UR43 ;  /* 0x0000002bff007e24 */ /* 0x000fe2000f8e00ff */
[----:B------:R-:W-:Y:S01]  /*68f0*/  UIADD3 UR4, UPT, UPT, URZ, -UR5, URZ ;  /* 0x80000005ff047290 */ /* 0x000fe2000fffe0ff */
[----:B------:R-:W-:Y:S03]  /*6900*/  IMAD R3, R3, R8, RZ ;  /* 0x0000000803037224 */ /* 0x000fe600078e02ff */
[----:B------:R-:W-:Y:S01]  /*6910*/  IABS R0, R0 ;  /* 0x0000000000007213 */ /* 0x000fe20000000000 */
[----:B------:R-:W-:Y:S01]  /*6920*/  UIMAD UR6, UR4, UR7, URZ ;  /* 0x00000007040672a4 */ /* 0x000fe2000f8e02ff */
[----:B------:R-:W-:Y:S02]  /*6930*/  IMAD.HI.U32 R11, R11, R3, R10 ;  /* 0x000000030b0b7227 */ /* 0x000fe400078e000a */
[----:B------:R-:W-:Y:S01]  /*6940*/  R2UR UR8, R0 ;  /* 0x00000000000872ca */ /* 0x000fe200000e0000 */
[----:B------:R-:W-:Y:S02]  /*6950*/  UMOV UR4, URZ ;  /* 0x000000ff00047c82 */ /* 0x000fe40008000000 */
[----:B------:R-:W-:Y:S07]  /*6960*/  UIMAD.WIDE.U32 UR4, UR5, UR6, UR4 ;  /* 0x00000006050472a5 */ /* 0x000fee000f8e0004 */
[----:B------:R-:W-:Y:S03]  /*6970*/  UMOV UR4, UR5 ;  /* 0x0000000500047c82 */ /* 0x000fe60008000000 */
        /* <DEDUP_REMOVED lines=8> */
[----:B------:R-:W-:Y:S04]  /*6a00*/  ULOP3.LUT UR4, UR43, UR17, URZ, 0x3c, !UPT ;  /* 0x000000112b047292 */ /* 0x000fe8000f8e3cff */
[----:B------:R-:W-:Y:S05]  /*6a10*/  UISETP.GE.AND UP0, UPT, UR4, URZ, UPT ;  /* 0x000000ff0400728c */ /* 0x000fea000bf06270 */
[----:B------:R-:W-:Y:S02]  /*6a20*/  @UP1 UIADD3 UR44, UPT, UPT, UR44, 0x1, URZ ;  /* 0x000000012c2c1890 */ /* 0x000fe4000fffe0ff */
[----:B------:R-:W-:Y:S04]  /*6a30*/  UISETP.NE.AND UP1, UPT, UR17, URZ, UPT ;  /* 0x000000ff1100728c */ /* 0x000fe8000bf25270 */
[----:B------:R-:W-:Y:S07]  /*6a40*/  @!UP0 UIADD3 UR44, UPT, UPT, -UR44, URZ, URZ ;  /* 0x000000ff2c2c8290 */ /* 0x000fee000fffe1ff */
[----:B------:R-:W-:Y:S02]  /*6a50*/  @!UP1 ULOP3.LUT UR44, URZ, UR17, URZ, 0x33, !UPT ;  /* 0x00000011ff2c9292 */ /* 0x000fe4000f8e33ff */
[----:B------:R-:W-:Y:S04]  /*6a60*/  UISETP.NE.AND UP1, UPT, UR38, 0x1, UPT ;  /* 0x000000012600788c */ /* 0x000fe8000bf25270 */
[----:B------:R-:W-:Y:S05]  /*6a70*/  IMAD.U32 R0, RZ, RZ, UR44 ;  /* 0x0000002cff007e24 */ /* 0x000fea000f8e00ff */
[----:B------:R-:W-:Y:S02]  /*6a80*/  IABS R0, R0 ;  /* 0x0000000000007213 */ /* 0x000fe40000000000 */
[----:B------:R-:W1:Y:S03]  /*6a90*/  @!UP1 LDCU.128 UR12, c[0x0][0xc10] ;  /* 0x00018200ff0c97ac */ /* 0x000e660008000c00 */
[----:B------:R-:W-:Y:S04]  /*6aa0*/  IMAD.HI.U32 R11, R11, R0, RZ ;  /* 0x000000000b0b7227 */ /* 0x000fe800078e00ff */
[----:B------:R-:W-:Y:S01]  /*6ab0*/  IMAD.MOV R3, RZ, RZ, -R11 ;  /* 0x000000ffff037224 */ /* 0x000fe200078e0a0b */
[----:B------:R-:W2:Y:S03]  /*6ac0*/  @!UP1 LDCU UR10, c[0x0][0xc20] ;  /* 0x00018400ff0a97ac */ /* 0x000ea60008000800 */
[C---:B------:R-:W-:Y:S01]  /*6ad0*/  IMAD R0, R8.reuse, R3, R0 ;  /* 0x0000000308007224 */ /* 0x040fe200078e0200 */
[----:B------:R-:W3:Y:S04]  /*6ae0*/  @!UP1 LDCU UR5, c[0x0][0xc0c] ;  /* 0x00018180ff0597ac */ /* 0x000ee80008000800 */
[----:B------:R-:W-:Y:S01]  /*6af0*/  ISETP.GT.U32.AND P1, PT, R8, R0, PT ;  /* 0x000000000800720c */ /* 0x000fe20003f24070 */
[----:B-1----:R-:W-:Y:S02]  /*6b00*/  UIMAD.WIDE.U32 UR6, UR36, UR15, URZ ;  /* 0x0000000f240672a5 */ /* 0x002fe4000f8e00ff */
[----:B------:R-:W-:Y:S02]  /*6b10*/  UIMAD.WIDE.U32 UR8, UR37, UR12, URZ ;  /* 0x0000000c250872a5 */ /* 0x000fe4000f8e00ff */
[----:B------:R-:W-:Y:S02]  /*6b20*/  @!UP1 UISETP.NE.AND UP0, UPT, UR14, 0x1, UPT ;  /* 0x000000010e00988c */ /* 0x000fe4000bf05270 */
[----:B------:R-:W-:Y:S01]  /*6b30*/  ULOP3.LUT UR8, UR44, UR16, URZ, 0x3c, !UPT ;  /* 0x000000102c087292 */ /* 0x000fe2000f8e3cff */
[----:B------:R-:W-:Y:S02]  /*6b40*/  @!UP1 UMOV UR6, UR7 ;  /* 0x0000000700069c82 */ /* 0x000fe40008000000 */
[----:B------:R-:W-:Y:S01]  /*6b50*/  @!UP1 UMOV UR4, UR9 ;  /* 0x0000000900049c82 */ /* 0x000fe20008000000 */
[----:B--2---:R-:W-:Y:S02]  /*6b60*/  @!UP1 USHF.R.U32.HI UR6, URZ, UR10, UR6 ;  /* 0x0000000aff069299 */ /* 0x004fe40008011606 */
[-C--:B------:R-:W-:Y:S01]  /*6b70*/  @!P1 IADD3 R0, PT, PT, R0, -R8.reuse, RZ ;  /* 0x8000000800009210 */ /* 0x080fe20007ffe0ff */
[----:B---3--:R-:W-:Y:S01]  /*6b80*/  @!UP1 UISETP.NE.AND UP2, UPT, UR5, 0x1, UPT ;  /* 0x000000010500988c */ /* 0x008fe2000bf45270 */
[----:B------:R-:W-:Y:S01]  /*6b90*/  @!P1 VIADD R11, R11, 0x1 ;  /* 0x000000010b0b9836 */ /* 0x000fe20000000000 */
[----:B------:R-:W-:Y:S01]  /*6ba0*/  @!UP1 USEL UR6, UR36, UR6, !UP0 ;  /* 0x0000000624069287 */ /* 0x000fe2000c000000 */
[----:B------:R-:W-:Y:S01]  /*6bb0*/  ISETP.GE.U32.AND P2, PT, R0, R8, PT ;  /* 0x000000080000720c */ /* 0x000fe20003f46070 */
[----:B------:R-:W-:Y:S02]  /*6bc0*/  UISETP.GE.AND UP0, UPT, UR8, URZ, UPT ;  /* 0x000000ff0800728c */ /* 0x000fe4000bf06270 */
[----:B------:R-:W-:Y:S04]  /*6bd0*/  @!UP1 USHF.R.U32.HI UR4, URZ, UR13, UR4 ;  /* 0x0000000dff049299 */ /* 0x000fe80008011604 */
[----:B------:R-:W-:Y:S02]  /*6be0*/  @!UP1 USEL UR7, UR37, UR4, !UP2 ;  /* 0x0000000425079287 */ /* 0x000fe4000d000000 */
[----:B------:R-:W-:Y:S02]  /*6bf0*/  UISETP.NE.AND UP2, UPT, UR16, URZ, UPT ;  /* 0x000000ff1000728c */ /* 0x000fe4000bf45270 */
[----:B------:R-:W-:Y:S02]  /*6c00*/  @!UP1 UIADD3 UR4, UPT, UPT, -UR7, UR6, URZ ;  /* 0x0000000607049290 */ /* 0x000fe4000fffe1ff */
[----:B------:R-:W-:Y:S01]  /*6c10*/  @!UP1 UIADD3 UR6, UPT, UPT, UR7, -UR6, URZ ;  /* 0x8000000607069290 */ /* 0x000fe2000fffe0ff */
[----:B------:R-:W-:Y:S01]  /*6c20*/  @P2 VIADD R11, R11, 0x1 ;  /* 0x000000010b0b2836 */ /* 0x000fe20000000000 */
[----:B------:R-:W-:Y:S02]  /*6c30*/  @!UP1 UIMAD UR37, UR4, UR5, UR37 ;  /* 0x00000005042592a4 */ /* 0x000fe4000f8e0225 */
[----:B------:R-:W-:Y:S02]  /*6c40*/  UIADD3 UR4, UPT, UPT, -UR43, URZ, URZ ;  /* 0x000000ff2b047290 */ /* 0x000fe4000fffe1ff */
[----:B------:R-:W-:Y:S01]  /*6c50*/  @!UP1 UIMAD UR36, UR6, UR14, UR36 ;  /* 0x0000000e062492a4 */ /* 0x000fe2000f8e0224 */
[----:B------:R-:W-:Y:S01]  /*6c60*/  R2UR UR45, R11 ;  /* 0x000000000b2d72ca */ /* 0x000fe200000e0000 */
[----:B------:R-:W-:Y:S02]  /*6c70*/  UIMAD UR5, UR54, UR4, UR22 ;  /* 0x00000004360572a4 */ /* 0x000fe4000f8e0216 */
[----:B------:R-:W-:Y:S02]  /*6c80*/  UIADD3 UR4, UPT, UPT, -UR44, URZ, URZ ;  /* 0x000000ff2c047290 */ /* 0x000fe4000fffe1ff */
[----:B------:R-:W-:Y:S02]  /*6c90*/  USHF.L.U32 UR53, UR5, 0x6, URZ ;  /* 0x0000000605357899 */ /* 0x000fe400080006ff */
[----:B------:R-:W-:Y:S06]  /*6ca0*/  UIMAD UR43, UR17, UR4, UR43 ;  /* 0x00000004112b72a4 */ /* 0x000fec000f8e022b */
[----:B------:R-:W-:Y:S02]  /*6cb0*/  @!UP0 UIADD3 UR45, UPT, UPT, -UR45, URZ, URZ ;  /* 0x000000ff2d2d8290 */ /* 0x000fe4000fffe1ff */
[----:B------:R-:W-:Y:S02]  /*6cc0*/  ULOP3.LUT UP0, URZ, UR11, 0x3f0, URZ, 0xc0, !UPT ;  /* 0x000003f00bff7892 */ /* 0x000fe4000f80c0ff */
[----:B------:R-:W-:Y:S04]  /*6cd0*/  @!UP2 ULOP3.LUT UR45, URZ, UR16, URZ, 0x33, !UPT ;  /* 0x00000010ff2da292 */ /* 0x000fe8000f8e33ff */
[----:B------:R-:W-:Y:S04]  /*6ce0*/  UIADD3 UR6, UPT, UPT, -UR45, URZ, URZ ;  /* 0x000000ff2d067290 */ /* 0x000fe8000fffe1ff */
[----:B------:R-:W-:Y:S01]  /*6cf0*/  UIMAD UR44, UR16, UR6, UR44 ;  /* 0x00000006102c72a4 */ /* 0x000fe2000f8e022c */
[----:B------:R-:W-:Y:S11]  /*6d00*/  BRA.U !UP0, `(.L_x_76) ;  /* 0x00000001087c7547 */ /* 0x000ff6000b800000 */
[----:B------:R-:W1:Y:S01]  /*6d10*/  LDCU.64 UR8, c[0x4][0x80] ;  /* 0x01001000ff0877ac */ /* 0x000e620008000a00 */
[----:B------:R-:W-:Y:S01]  /*6d20*/  MOV R17, 0x0 ;  /* 0x0000000000117802 */ /* 0x000fe20000000f00 */
[----:B------:R-:W-:Y:S02]  /*6d30*/  HFMA2 R12, -RZ, RZ, 0, 5.9604644775390625e-08 ;  /* 0x00000001ff0c7431 */ /* 0x000fe400000001ff */
[----:B------:R-:W-:Y:S01]  /*6d40*/  IMAD.MOV.U32 R8, RZ, RZ, 0x70 ;  /* 0x00000070ff087424 */ /* 0x000fe200078e00ff */
[----:B------:R2:W3:Y:S01]  /*6d50*/  LDC.64 R14, c[0x4][R17] ;  /* 0x01000000110e7b82 */ /* 0x0004e20000000a00 */
[----:B------:R-:W4:Y:S01]  /*6d60*/  LDCU.64 UR6, c[0x4][0x88] ;  /* 0x01001100ff0677ac */ /* 0x000f220008000a00 */
[----:B------:R-:W-:Y:S01]  /*6d70*/  IMAD.MOV.U32 R13, RZ, RZ, RZ ;  /* 0x000000ffff0d7224 */ /* 0x000fe200078e00ff */
[----:B------:R-:W2:Y:S01]  /*6d80*/  LDCU.64 UR4, c[0x4][0x8] ;  /* 0x01000100ff0477ac */ /* 0x000ea20008000a00 */
[----:B-1----:R-:W-:Y:S01]  /*6d90*/  MOV R5, UR9 ;  /* 0x0000000900057c02 */ /* 0x002fe20008000f00 */
[----:B------:R-:W-:Y:S01]  /*6da0*/  IMAD.U32 R4, RZ, RZ, UR8 ;  /* 0x00000008ff047e24 */ /* 0x000fe2000f8e00ff */
[----:B----4-:R-:W-:Y:S01]  /*6db0*/  MOV R7, UR7 ;  /* 0x0000000700077c02 */ /* 0x010fe20008000f00 */
[----:B------:R-:W-:Y:S01]  /*6dc0*/  IMAD.U32 R6, RZ, RZ, UR6 ;  /* 0x00000006ff067e24 */ /* 0x000fe2000f8e00ff */
[----:B--2---:R-:W-:Y:S01]  /*6dd0*/  MOV R11, UR5 ;  /* 0x00000005000b7c02 */ /* 0x004fe20008000f00 */
[----:B------:R-:W-:Y:S02]  /*6de0*/  IMAD.U32 R10, RZ, RZ, UR4 ;  /* 0x00000004ff0a7e24 */ /* 0x000fe4000f8e00ff */
[----:B------:R-:W-:Y:S07]  /*6df0*/  LEPC R20, `(.L_x_77) ;  /* 0x000000001014794e */ /* 0x000fee0000000000 */
[----:B---3-5:R-:W-:Y:S05]  /*6e00*/  CALL.ABS.NOINC R14 ;  /* 0x000000000e007343 */ /* 0x028fea0003c00000 */
.L_x_77:
[----:B------:R-:W1:Y:S01]  /*6e10*/  LDCU.64 UR8, c[0x4][0x80] ;  /* 0x01001000ff0877ac */ /* 0x000e620008000a00 */
[----:B------:R2:W3:Y:S01]  /*6e20*/  LDC.64 R14, c[0x4][R17] ;  /* 0x01000000110e7b82 */ /* 0x0004e20000000a00 */
[----:B------:R-:W-:Y:S02]  /*6e30*/  HFMA2 R12, -RZ, RZ, 0, 5.9604644775390625e-08 ;  /* 0x00000001ff0c7431 */ /* 0x000fe400000001ff */
[----:B------:R-:W-:Y:S02]  /*6e40*/  IMAD.MOV.U32 R8, RZ, RZ, 0x70 ;  /* 0x00000070ff087424 */ /* 0x000fe400078e00ff */
[----:B------:R-:W-:Y:S01]  /*6e50*/  IMAD.MOV.U32 R13, RZ, RZ, RZ ;  /* 0x000000ffff0d7224 */ /* 0x000fe200078e00ff */
[----:B------:R-:W4:Y:S01]  /*6e60*/  LDCU.64 UR6, c[0x4][0x88] ;  /* 0x01001100ff0677ac */ /* 0x000f220008000a00 */
[----:B------:R-:W5:Y:S01]  /*6e70*/  LDCU.64 UR4, c[0x4][0x8] ;  /* 0x01000100ff0477ac */ /* 0x000f620008000a00 */
[----:B-1----:R-:W-:Y:S02]  /*6e80*/  MOV R4, UR8 ;  /* 0x0000000800047c02 */ /* 0x002fe40008000f00 */
[----:B------:R-:W-:Y:S02]  /*6e90*/  MOV R5, UR9 ;  /* 0x0000000900057c02 */ /* 0x000fe40008000f00 */
[----:B----4-:R-:W-:Y:S01]  /*6ea0*/  MOV R7, UR7 ;  /* 0x0000000700077c02 */ /* 0x010fe20008000f00 */
[----:B------:R-:W-:Y:S01]  /*6eb0*/  IMAD.U32 R6, RZ, RZ, UR6 ;  /* 0x00000006ff067e24 */ /* 0x000fe2000f8e00ff */
[----:B-----5:R-:W-:Y:S01]  /*6ec0*/  MOV R11, UR5 ;  /* 0x00000005000b7c02 */ /* 0x020fe20008000f00 */
[----:B--2---:R-:W-:Y:S02]  /*6ed0*/  IMAD.U32 R10, RZ, RZ, UR4 ;  /* 0x00000004ff0a7e24 */ /* 0x004fe4000f8e00ff */
[----:B------:R-:W-:Y:S07]  /*6ee0*/  LEPC R20, `(.L_x_76) ;  /* 0x000000001014794e */ /* 0x000fee0000000000 */
[----:B---3--:R-:W-:Y:S05]  /*6ef0*/  CALL.ABS.NOINC R14 ;  /* 0x000000000e007343 */ /* 0x008fea0003c00000 */
.L_x_76:
[----:B------:R-:W-:Y:S02]  /*6f00*/  R2UR UR7, R62 ;  /* 0x000000003e0772ca */ /* 0x000fe400000e0000 */
[----:B------:R-:W-:Y:S02]  /*6f10*/  R2UR UR6, R64 ;  /* 0x00000000400672ca */ /* 0x000fe400000e0000 */
[----:B------:R-:W-:Y:S02]  /*6f20*/  ISETP.NE.U32.AND P3, PT, R50, RZ, PT ;  /* 0x000000ff3200720c */ /* 0x000fe40003f65070 */
[----:B------:R-:W-:Y:S02]  /*6f30*/  R2UR UR5, R61 ;  /* 0x000000003d0572ca */ /* 0x000fe400000e0000 */
[----:B------:R-:W-:Y:S02]  /*6f40*/  R2UR UR4, R63 ;  /* 0x000000003f0472ca */ /* 0x000fe400000e0000 */
[----:B------:R-:W-:Y:S02]  /*6f50*/  ISETP.NE.AND.EX P3, PT, R51, RZ, PT, P3 ;  /* 0x000000ff3300720c */ /* 0x000fe40003f65330 */
[----:B------:R-:W-:Y:S02]  /*6f60*/  ISETP.NE.AND P6, PT, R65, RZ, PT ;  /* 0x000000ff4100720c */ /* 0x000fe40003fc5270 */
[----:B------:R-:W-:Y:S01]  /*6f70*/  ISETP.NE.U32.AND P1, PT, RZ, UR7, PT ;  /* 0x00000007ff007c0c */ /* 0x000fe2000bf25070 */
[----:B------:R-:W-:Y:S01]  /*6f80*/  UISETP.NE.U32.AND UP0, UPT, UR6, URZ, UPT ;  /* 0x000000ff0600728c */ /* 0x000fe2000bf05070 */
[----:B------:R-:W-:Y:S03]  /*6f90*/  PLOP3.LUT P0, PT, PT, PT, PT, 0x8, 0x80 ;  /* 0x000000000080781c */ /* 0x000fe60003f0e170 */
[----:B------:R-:W-:Y:S02]  /*6fa0*/  ISETP.NE.AND.EX P1, PT, RZ, UR5, PT, P1 ;  /* 0x00000005ff007c0c */ /* 0x000fe4000bf25310 */
[----:B------:R-:W-:Y:S04]  /*6fb0*/  UISETP.NE.AND.EX UP0, UPT, UR4, URZ, UPT, UP0 ;  /* 0x000000ff0400728c */ /* 0x000fe8000bf05300 */
[----:B------:R-:W-:Y:S01]  /*6fc0*/  @P6 PLOP3.LUT P0, PT, P3, PT, PT, 0x80, 0x8 ;  /* 0x000000000008681c */ /* 0x000fe20001f0f070 */
[----:B------:R-:W-:Y:S01]  /*6fd0*/  @!UPT UIADD3 URZ, UPT, UPT, URZ, URZ, URZ ;  /* 0x000000fffffff290 */ /* 0x000fe2000fffe0ff */
[----:B------:R-:W-:Y:S11]  /*6fe0*/  @!P3 BRA `(.L_x_78) ;  /* 0x000000000030b947 */ /* 0x000ff60003800000 */
[----:B------:R-:W-:Y:S01]  /*6ff0*/  ISETP.NE.U32.AND P2, PT, R48, RZ, PT ;  /* 0x000000ff3000720c */ /* 0x000fe20003f45070 */
[----:B------:R-:W1:Y:S01]  /*7000*/  LDCU.64 UR4, c[0x0][0x358] ;  /* 0x00006b00ff0477ac */ /* 0x000e620008000a00 */
[----:B------:R-:W-:Y:S02]  /*7010*/  IMAD.MOV.U32 R59, RZ, RZ, 0x1 ;  /* 0x00000001ff3b7424 */ /* 0x000fe400078e00ff */
[----:B------:R-:W-:Y:S11]  /*7020*/  ISETP.NE.AND.EX P2, PT, R49, RZ, PT, P2 ;  /* 0x000000ff3100720c */ /* 0x000ff60003f45320 */
[----:B------:R-:W-:Y:S02]  /*7030*/  @!UPT UIADD3 URZ, UPT, UPT, URZ, URZ, URZ ;  /* 0x000000fffffff290 */ /* 0x000fe4000fffe0ff */
[----:B------:R-:W2:Y:S01]  /*7040*/  @P2 LDC.64 R4, c[0x0][0x988] ;  /* 0x00026200ff042b82 */ /* 0x000ea20000000a00 */
[----:B------:R-:W-:Y:S04]  /*7050*/  @P2 IMAD R0, R16, R50, RZ ;  /* 0x0000003210002224 */ /* 0x000fe800078e02ff */
[----:B--2---:R-:W-:Y:S04]  /*7060*/  @P2 IMAD.WIDE R4, R0, 0x4, R4 ;  /* 0x0000000400042825 */ /* 0x004fe800078e0204 */
[----:B------:R-:W-:Y:S01]  /*7070*/  HFMA2 R0, -RZ, RZ, 0, 5.9604644775390625e-08 ;  /* 0x00000001ff007431 */ /* 0x000fe200000001ff */
[----:B-1---5:R1:W5:Y:S04]  /*7080*/  @P2 LDG.E R26, desc[UR4][R4.64] ;  /* 0x00000004041a2981 */ /* 0x022368000c1e1900 */
[----:B------:R-:W-:Y:S01]  /*7090*/  @!P2 PRMT R59, R0, 0x7610, R59 ;  /* 0x00007610003ba816 */ /* 0x000fe2000000003b */
[----:B-1----:R-:W2:Y:S06]  /*70a0*/  @!P2 LDC R26, c[0x0][0x980] ;  /* 0x00026000ff1aab82 */ /* 0x002eac0000000800 */
.L_x_78:
[----:B------:R-:W-:Y:S05]  /*70b0*/  BRA.U !UP0, `(.L_x_79) ;  /* 0x00000001082c7547 */ /* 0x000fea000b800000 */
[----:B------:R-:W1:Y:S01]  /*70c0*/  LDCU.64 UR4, c[0x0][0x9a8] ;  /* 0x00013500ff0477ac */ /* 0x000e620008000a00 */
[----:B------:R-:W-:Y:S01]  /*70d0*/  R2UR UR8, R64 ;  /* 0x00000000400872ca */ /* 0x000fe200000e0000 */
[----:B------:R-:W3:Y:S01]  /*70e0*/  LDCU.64 UR6, c[0x0][0x358] ;  /* 0x00006b00ff0677ac */ /* 0x000ee20008000a00 */
[----:B-1----:R-:W-:Y:S04]  /*70f0*/  ISETP.NE.U32.AND P2, PT, RZ, UR4, PT ;  /* 0x00000004ff007c0c */ /* 0x002fe8000bf45070 */
[----:B------:R-:W-:Y:S11]  /*7100*/  ISETP.NE.AND.EX P2, PT, RZ, UR5, PT, P2 ;  /* 0x00000005ff007c0c */ /* 0x000ff6000bf45320 */
[----:B------:R-:W-:Y:S02]  /*7110*/  @!UPT UIADD3 URZ, UPT, UPT, URZ, URZ, URZ ;  /* 0x000000fffffff290 */ /* 0x000fe4000fffe0ff */
[----:B------:R-:W1:Y:S01]  /*7120*/  @P2 LDC.64 R4, c[0x0][0x9a8] ;  /* 0x00026a00ff042b82 */ /* 0x000e620000000a00 */
[----:B------:R-:W-:Y:S04]  /*7130*/  @P2 IMAD R0, R16, UR8, RZ ;  /* 0x0000000810002c24 */ /* 0x000fe8000f8e02ff */
[----:B-1----:R-:W-:Y:S05]  /*7140*/  @P2 IMAD.WIDE R4, R0, 0x4, R4 ;  /* 0x0000000400042825 */ /* 0x002fea00078e0204 */
[----:B---3-5:R1:W5:Y:S02]  /*7150*/  @P2 LDG.E R24, desc[UR6][R4.64] ;  /* 0x0000000604182981 */ /* 0x028364000c1e1900 */
[----:B-1----:R-:W3:Y:S02]  /*7160*/  @!P2 LDC R24, c[0x0][0x9a0] ;  /* 0x00026800ff18ab82 */ /* 0x002ee40000000800 */
.L_x_79:
[----:B--2--5:R-:W-:Y:S01]  /*7170*/  FSETP.NEU.AND P2, PT, R26, RZ, PT ;  /* 0x000000ff1a00720b */ /* 0x024fe20003f4d000 */
[----:B------:R-:W-:Y:S01]  /*7180*/  IMAD.U32 R3, RZ, RZ, UR52 ;  /* 0x00000034ff037e24 */ /* 0x000fe2000f8e00ff */
[----:B------:R-:W-:Y:S01]  /*7190*/  SEL R5, RZ, 0xffffffff, P1 ;  /* 0xffffffffff057807 */ /* 0x000fe20000800000 */
[----:B------:R-:W-:Y:S01]  /*71a0*/  BSSY B1, `(.L_x_80) ;  /* 0x0000046000017945 */ /* 0x000fe20003800000 */
[----:B------:R-:W-:Y:S01]  /*71b0*/  @P6 LOP3.LUT P1, RZ, R59, 0xff, RZ, 0xc0, !PT ;  /* 0x000000ff3bff6812 */ /* 0x000fe2000782c0ff */
[----:B------:R-:W-:Y:S01]  /*71c0*/  IMAD.MOV.U32 R76, RZ, RZ, 0x1 ;  /* 0x00000001ff4c7424 */ /* 0x000fe200078e00ff */
[----:B------:R-:W-:Y:S01]  /*71d0*/  @P6 SEL R0, RZ, 0xffffffff, P2 ;  /* 0xffffffffff006807 */ /* 0x000fe20001000000 */
[----:B------:R-:W-:Y:S01]  /*71e0*/  IMAD.IADD R25, R23, 0x1, R2 ;  /* 0x0000000117197824 */ /* 0x000fe200078e0202 */
[----:B------:R-:W-:Y:S01]  /*71f0*/  LOP3.LUT R74, R56, 0x1, RZ, 0x3c, !PT ;  /* 0x00000001384a7812 */ /* 0x000fe200078e3cff */
[----:B------:R-:W-:Y:S01]  /*7200*/  IMAD.U32 R75, RZ, RZ, UR52 ;  /* 0x00000034ff4b7e24 */ /* 0x000fe2000f8e00ff */
[----:B------:R-:W-:Y:S02]  /*7210*/  @P0 SEL R0, R5, R0, !P1 ;  /* 0x0000000005000207 */ /* 0x000fe40004800000 */
[----:B------:R-:W-:Y:S02]  /*7220*/  CS2R R38, SRZ ;  /* 0x0000000000267805 */ /* 0x000fe4000001ff00 */
[----:B------:R-:W-:Y:S02]  /*7230*/  LEA R3, R3, UR50, 0x3 ;  /* 0x0000003203037c11 */ /* 0x000fe4000f8e18ff */
[----:B------:R-:W-:Y:S02]  /*7240*/  CS2R R36, SRZ ;  /* 0x0000000000247805 */ /* 0x000fe4000001ff00 */
[----:B------:R-:W-:Y:S02]  /*7250*/  @P6 LOP3.LUT R0, R0, 0x1, RZ, 0xc0, !PT ;  /* 0x0000000100006812 */ /* 0x000fe400078ec0ff */
[----:B------:R-:W-:Y:S02]  /*7260*/  CS2R R34, SRZ ;  /* 0x0000000000227805 */ /* 0x000fe4000001ff00 */
[----:B------:R-:W-:Y:S02]  /*7270*/  LEA R73, R22, UR50, 0x3 ;  /* 0x0000003216497c11 */ /* 0x000fe4000f8e18ff */
[----:B------:R-:W-:Y:S02]  /*7280*/  CS2R R32, SRZ ;  /* 0x0000000000207805 */ /* 0x000fe4000001ff00 */
[----:B------:R-:W-:Y:S02]  /*7290*/  ISETP.NE.U32.OR P5, PT, R0, 0x1, !P6 ;  /* 0x000000010000780c */ /* 0x000fe400077a5470 */
[----:B------:R-:W-:Y:S02]  /*72a0*/  CS2R R42, SRZ ;  /* 0x00000000002a7805 */ /* 0x000fe4000001ff00 */
[----:B------:R-:W-:Y:S02]  /*72b0*/  LOP3.LUT P4, R69, R59, 0xff, RZ, 0xc0, !PT ;  /* 0x000000ff3b457812 */ /* 0x000fe4000788c0ff */
[----:B------:R-:W-:Y:S02]  /*72c0*/  CS2R R40, SRZ ;  /* 0x0000000000287805 */ /* 0x000fe4000001ff00 */
[----:B------:R-:W-:Y:S02]  /*72d0*/  SEL R4, RZ, 0xffffffff, P2 ;  /* 0xffffffffff047807 */ /* 0x000fe40001000000 */
[----:B------:R-:W-:Y:S02]  /*72e0*/  CS2R R46, SRZ ;  /* 0x00000000002e7805 */ /* 0x000fe4000001ff00 */
[----:B------:R-:W-:Y:S02]  /*72f0*/  P2R R70, PR, RZ, 0x20 ;  /* 0x00000020ff467803 */ /* 0x000fe40000000000 */
[----:B------:R-:W-:Y:S02]  /*7300*/  CS2R R44, SRZ ;  /* 0x00000000002c7805 */ /* 0x000fe4000001ff00 */
[----:B------:R-:W-:Y:S04]  /*7310*/  @P3 SEL R4, R5, R4, !P4 ;  /* 0x0000000405043207 */ /* 0x000fe80006000000 */
[----:B------:R-:W-:Y:S02]  /*7320*/  LOP3.LUT R4, R4, 0x1, RZ, 0xc0, !PT ;  /* 0x0000000104047812 */ /* 0x000fe400078ec0ff */
[----:B------:R-:W-:Y:S02]  /*7330*/  @P5 SHF.L.U32 R0, R74, 0x1f, RZ ;  /* 0x0000001f4a005819 */ /* 0x000fe400000006ff */
[----:B------:R-:W-:Y:S02]  /*7340*/  ISETP.NE.U32.AND P2, PT, R4, 0x1, PT ;  /* 0x000000010400780c */ /* 0x000fe40003f45070 */
[----:B------:R1:W2:Y:S02]  /*7350*/  @P5 SYNCS.PHASECHK.TRANS64.TRYWAIT P1, [R3+URZ+0x60], R0 ;  /* 0x00006000030055a7 */ /* 0x0002a400080211ff */
[----:B------:R-:W-:Y:S02]  /*7360*/  P2R R77, PR, RZ, 0x4 ;  /* 0x00000004ff4d7803 */ /* 0x000fe40000000000 */
[----:B-1----:R-:W-:Y:S04]  /*7370*/  SHF.L.U32 R0, R55, 0x1f, RZ ;  /* 0x0000001f37007819 */ /* 0x002fe800000006ff */
[----:B------:R1:W4:Y:S01]  /*7380*/  SYNCS.PHASECHK.TRANS64.TRYWAIT P0, [R73+URZ+0xb0], R0 ;  /* 0x0000b000490075a7 */ /* 0x00032200080011ff */
[----:B--2---:R-:W-:Y:S01]  /*7390*/  @P5 SEL R76, RZ, 0x1, !P1 ;  /* 0x00000001ff4c5807 */ /* 0x004fe20004800000 */
[----:B-1----:R-:W-:Y:S06]  /*73a0*/  @!P5 BRA `(.L_x_81) ;  /* 0x000000000094d947 */ /* 0x002fec0003800000 */
[----:B------:R-:W-:Y:S01]  /*73b0*/  HFMA2 R43, -RZ, RZ, 0, 0 ;  /* 0x00000000ff2b7431 */ /* 0x000fe200000001ff */
[----:B------:R-:W-:Y:S01]  /*73c0*/  ISETP.NE.AND P1, PT, R76, RZ, PT ;  /* 0x000000ff4c00720c */ /* 0x000fe20003f25270 */
[----:B------:R-:W-:Y:S01]  /*73d0*/  IMAD.U32 R5, RZ, RZ, UR52 ;  /* 0x00000034ff057e24 */ /* 0x000fe2000f8e00ff */
[----:B------:R-:W-:Y:S11]  /*73e0*/  BSSY B0, `(.L_x_82) ;  /* 0x0000005000007945 */ /* 0x000ff60003800000 */
[----:B------:R-:W-:Y:S05]  /*73f0*/  @P1 BRA `(.L_x_83) ;  /* 0x00000000000c1947 */ /* 0x000fea0003800000 */
[----:B------:R-:W-:Y:S04]  /*7400*/  SHF.L.U32 R2, R74, 0x1f, RZ ;  /* 0x0000001f4a027819 */ /* 0x000fe800000006ff */
[----:B------:R-:W1:Y:S02]  /*7410*/  SYNCS.PHASECHK.TRANS64.TRYWAIT P1, [R3+URZ+0x60], R2 ;  /* 0x00006002030075a7 */ /* 0x000e6400080211ff */
[----:B-1----:R-:W-:Y:S05]  /*7420*/  @!P1 BRA `(.L_x_84) ;  /* 0x0000002000209947 */ /* 0x002fea0003800000 */
.L_x_83:
[----:B------:R-:W-:Y:S05]  /*7430*/  BSYNC B0 ;  /* 0x0000000000007941 */ /* 0x000fea0003800000 */
.L_x_82:
[----:B------:R-:W-:Y:S01]  /*7440*/  ISETP.NE.AND P1, PT, R77, RZ, PT ;  /* 0x000000ff4d00720c */ /* 0x000fe20003f25270 */
[----:B------:R-:W-:Y:S01]  /*7450*/  IMAD.MOV.U32 R42, RZ, RZ, RZ ;  /* 0x000000ffff2a7224 */ /* 0x000fe200078e00ff */
[----:B------:R-:W-:Y:S02]  /*7460*/  CS2R R40, SRZ ;  /* 0x0000000000287805 */ /* 0x000fe4000001ff00 */
[----:B------:R-:W-:Y:S02]  /*7470*/  CS2R R46, SRZ ;  /* 0x00000000002e7805 */ /* 0x000fe4000001ff00 */
[----:B------:R-:W-:Y:S02]  /*7480*/  CS2R R44, SRZ ;  /* 0x00000000002c7805 */ /* 0x000fe4000001ff00 */
[----:B------:R-:W-:Y:S02]  /*7490*/  CS2R R34, SRZ ;  /* 0x0000000000227805 */ /* 0x000fe4000001ff00 */
[----:B------:R-:W-:Y:S02]  /*74a0*/  CS2R R32, SRZ ;  /* 0x0000000000207805 */ /* 0x000fe4000001ff00 */
[----:B------:R-:W-:Y:S02]  /*74b0*/  CS2R R38, SRZ ;  /* 0x0000000000267805 */ /* 0x000fe4000001ff00 */
[----:B------:R-:W-:Y:S01]  /*74c0*/  CS2R R36, SRZ ;  /* 0x0000000000247805 */ /* 0x000fe2000001ff00 */
[----:B------:R-:W-:Y:S01]  /*74d0*/  @P1 IMAD R5, R5, 0x800, R57 ;  /* 0x0000080005051824 */ /* 0x000fe200078e0239 */
[----:B------:R-:W-:Y:S05]  /*74e0*/  @P1 WARPSYNC.ALL ;  /* 0x0000000000001948 */ /* 0x000fea0003800000 */
[----:B------:R-:W-:Y:S01]  /*74f0*/  @P1 LEA R5, R5, UR50, 0x2 ;  /* 0x0000003205051c11 */ /* 0x000fe2000f8e10ff */
[----:B------:R-:W-:Y:S04]  /*7500*/  UIADD3 UR4, UPT, UPT, UR52, 0x1, URZ ;  /* 0x0000000134047890 */ /* 0x000fe8000fffe0ff */
[----:B------:R-:W2:Y:S01]  /*7510*/  @P1 LDSM.16.M88.4 R44, [R5+0x400] ;  /* 0x00040000052c183b */ /* 0x000ea20000000200 */
[----:B------:R-:W-:Y:S01]  /*7520*/  @P1 VIADD R4, R5, 0x400 ;  /* 0x0000040005041836 */ /* 0x000fe20000000000 */
[----:B------:R-:W-:Y:S01]  /*7530*/  UISETP.NE.AND UP0, UPT, UR4, 0x3, UPT ;  /* 0x000000030400788c */ /* 0x000fe2000bf05270 */
[C-C-:B-1----:R-:W-:Y:S02]  /*7540*/  @P1 IMAD R3, R68.reuse, 0x4, R5.reuse ;  /* 0x0000000444031824 */ /* 0x142fe400078e0205 */
[C---:B------:R-:W-:Y:S01]  /*7550*/  @P1 IMAD R4, R67.reuse, 0x4, R4 ;  /* 0x0000000443041824 */ /* 0x040fe200078e0204 */
[----:B------:R-:W-:Y:S01]  /*7560*/  USEL UR4, UR4, URZ, UP0 ;  /* 0x000000ff04047287 */ /* 0x000fe20008000000 */
[----:B------:R-:W-:Y:S01]  /*7570*/  @P1 IMAD R2, R67, 0x4, R5 ;  /* 0x0000000443021824 */ /* 0x000fe200078e0205 */
[----:B------:R-:W1:Y:S01]  /*7580*/  @P1 LDSM.16.M88.4 R40, [R3+0x400] ;  /* 0x000400000328183b */ /* 0x000e620000000200 */
[----:B------:R-:W-:Y:S03]  /*7590*/  @P1 IMAD R4, R68, 0x4, R4 ;  /* 0x0000000444041824 */ /* 0x000fe600078e0204 */
[----:B------:R-:W-:Y:S01]  /*75a0*/  IMAD.U32 R75, RZ, RZ, UR4 ;  /* 0x00000004ff4b7e24 */ /* 0x000fe2000f8e00ff */
[----:B------:R5:W1:Y:S05]  /*75b0*/  @P1 LDSM.16.M88.4 R32, [R2+0x400] ;  /* 0x000400000220183b */ /* 0x000a6a0000000200 */
[----:B------:R1:W1:Y:S01]  /*75c0*/  @P1 LDSM.16.M88.4 R36, [R4] ;  /* 0x000000000424183b */ /* 0x0002620000000200 */
[----:B------:R-:W-:Y:S04]  /*75d0*/  PLOP3.LUT P1, PT, PT, PT, UP0, 0x80, 0x8 ;  /* 0x000000000008781c */ /* 0x000fe80003f2f008 */
[----:B-----5:R-:W-:Y:S04]  /*75e0*/  SEL R2, RZ, 0x1, P1 ;  /* 0x00000001ff027807 */ /* 0x020fe80000800000 */
[----:B--2---:R-:W-:Y:S02]  /*75f0*/  LOP3.LUT R74, R74, R2, RZ, 0x3c, !PT ;  /* 0x000000024a4a7212 */ /* 0x004fe400078e3cff */
.L_x_81:
[----:B------:R-:W-:Y:S05]  /*7600*/  BSYNC B1 ;  /* 0x0000000000017941 */ /* 0x000fea0003800000 */
.L_x_80:
[----:B------:R-:W-:Y:S04]  /*7610*/  SHF.R.U32.HI R2, RZ, 0x15, R25 ;  /* 0x00000015ff027819 */ /* 0x000fe80000011619 */
[----:B------:R-:W-:Y:S01]  /*7620*/  LOP3.LUT P1, RZ, R2, 0x3, R60, 0x48, !PT ;  /* 0x0000000302ff7812 */ /* 0x000fe2000782483c */
[----:B------:R-:W-:Y:S01]  /*7630*/  @!UPT UIADD3 URZ, UPT, UPT, URZ, URZ, URZ ;  /* 0x000000fffffff290 */ /* 0x000fe2000fffe0ff */
[----:B----4-:R-:W-:Y:S11]  /*7640*/  @P0 BRA `(.L_x_85) ;  /* 0x0000000000080947 */ /* 0x010ff60003800000 */
[----:B------:R-:W2:Y:S02]  /*7650*/  SYNCS.PHASECHK.TRANS64.TRYWAIT P0, [R73+URZ+0xb0], R0 ;  /* 0x0000b000490075a7 */ /* 0x000ea400080011ff */
[----:B--2---:R-:W-:Y:S05]  /*7660*/  @!P0 BRA `(.L_x_86) ;  /* 0x0000001c00a48947 */ /* 0x004fea0003800000 */
.L_x_85:
[----:B------:R-:W-:Y:S05]  /*7670*/  @!P1 BRA `(.L_x_87) ;  /* 0x0000000000409947 */ /* 0x000fea0003800000 */
[----:B------:R-:W4:Y:S01]  /*7680*/  LDCU.64 UR8, c[0x4][0x70] ;  /* 0x01000e00ff0877ac */ /* 0x000f220008000a00 */
[----:B------:R-:W-:Y:S01]  /*7690*/  MOV R3, 0x0 ;  /* 0x0000000000037802 */ /* 0x000fe20000000f00 */
[----:B------:R-:W-:Y:S02]  /*76a0*/  HFMA2 R12, -RZ, RZ, 0, 5.9604644775390625e-08 ;  /* 0x00000001ff0c7431 */ /* 0x000fe400000001ff */
[----:B------:R-:W-:Y:S02]  /*76b0*/  IMAD.MOV.U32 R8, RZ, RZ, 0x192 ;  /* 0x00000192ff087424 */ /* 0x000fe400078e00ff */
[----:B------:R-:W-:Y:S01]  /*76c0*/  IMAD.MOV.U32 R13, RZ, RZ, RZ ;  /* 0x000000ffff0d7224 */ /* 0x000fe200078e00ff */
[----:B------:R-:W5:Y:S01]  /*76d0*/  LDCU.64 UR6, c[0x4][0x78] ;  /* 0x01000f00ff0677ac */ /* 0x000f620008000a00 */
[----:B------:R-:W2:Y:S01]  /*76e0*/  LDC.64 R2, c[0x4][R3] ;  /* 0x0100000003027b82 */ /* 0x000ea20000000a00 */
[----:B------:R-:W3:Y:S01]  /*76f0*/  LDCU.64 UR4, c[0x4][0x10] ;  /* 0x01000200ff0477ac */ /* 0x000ee20008000a00 */
[----:B----4-:R-:W-:Y:S01]  /*7700*/  MOV R5, UR9 ;  /* 0x0000000900057c02 */ /* 0x010fe20008000f00 */
[----:B-1----:R-:W-:Y:S01]  /*7710*/  IMAD.U32 R4, RZ, RZ, UR8 ;  /* 0x00000008ff047e24 */ /* 0x002fe2000f8e00ff */
[----:B-----5:R-:W-:Y:S01]  /*7720*/  MOV R7, UR7 ;  /* 0x0000000700077c02 */ /* 0x020fe20008000f00 */
[----:B------:R-:W-:Y:S01]  /*7730*/  IMAD.U32 R6, RZ, RZ, UR6 ;  /* 0x00000006ff067e24 */ /* 0x000fe2000f8e00ff */
[----:B---3--:R-:W-:Y:S01]  /*7740*/  MOV R11, UR5 ;  /* 0x00000005000b7c02 */ /* 0x008fe20008000f00 */
[----:B------:R-:W-:Y:S02]  /*7750*/  IMAD.U32 R10, RZ, RZ, UR4 ;  /* 0x00000004ff0a7e24 */ /* 0x000fe4000f8e00ff */
[----:B------:R-:W-:Y:S07]  /*7760*/  LEPC R20, `(.L_x_87) ;  /* 0x000000001014794e */ /* 0x000fee0000000000 */
[----:B--2---:R-:W-:Y:S05]  /*7770*/  CALL.ABS.NOINC R2 ;  /* 0x0000000002007343 */ /* 0x004fea0003c00000 */
.L_x_87:
[----:B------:R-:W-:Y:S01]  /*7780*/  LOP3.LUT R20, R44, 0xffffe000, RZ, 0xc0, !PT ;  /* 0xffffe0002c147812 */ /* 0x000fe200078ec0ff */
[----:B------:R-:W-:Y:S05]  /*7790*/  WARPSYNC.ALL ;  /* 0x0000000000007948 */ /* 0x000fea0003800000 */
[----:B------:R-:W-:Y:S01]  /*77a0*/  R2UR UR4, R25 ;  /* 0x00000000190472ca */ /* 0x000fe200000e0000 */
[----:B------:R-:W-:Y:S01]  /*77b0*/  IMAD.SHL.U32 R72, R68, 0x4, RZ ;  /* 0x0000000444487824 */ /* 0x000fe200078e00ff */
[----:B------:R-:W-:Y:S01]  /*77c0*/  LOP3.LUT R21, R45, 0xffffe000, RZ, 0xc0, !PT ;  /* 0xffffe0002d157812 */ /* 0x000fe200078ec0ff */
[----:B------:R-:W-:Y:S01]  /*77d0*/  IMAD.SHL.U32 R71, R67, 0x4, RZ ;  /* 0x0000000443477824 */ /* 0x000fe200078e00ff */
[----:B------:R-:W-:Y:S01]  /*77e0*/  LOP3.LUT R27, R46, 0xffffe000, RZ, 0xc0, !PT ;  /* 0xffffe0002e1b7812 */ /* 0x000fe200078ec0ff */
[----:B------:R-:W-:Y:S01]  /*77f0*/  BSSY.RECONVERGENT B0, `(.L_x_88) ;  /* 0x000005a000007945 */ /* 0x000fe20003800200 */
[----:B------:R-:W-:Y:S07]  /*7800*/  ISETP.NE.AND P0, PT, R58, RZ, PT ;  /* 0x000000ff3a00720c */ /* 0x000fee0003f05270 */
[----:B-1----:R-:W2:Y:S02]  /*7810*/  LDTM.16dp128bit.x8 R4, tmem[UR4] ;  /* 0x00000004000479ee */ /* 0x002ea40008180000 */
[C---:B--23--:R-:W-:Y:S01]  /*7820*/  FMUL R0, R24.reuse, R4 ;  /* 0x0000000418007220 */ /* 0x04cfe20000400000 */
[C---:B------:R-:W-:Y:S01]  /*7830*/  FMUL R2, R24.reuse, R5 ;  /* 0x0000000518027220 */ /* 0x040fe20000400000 */
[C---:B------:R-:W-:Y:S01]  /*7840*/  FMUL R3, R24.reuse, R6 ;  /* 0x0000000618037220 */ /* 0x040fe20000400000 */
[----:B------:R-:W-:Y:S01]  /*7850*/  FMUL R7, R24, R7 ;  /* 0x0000000718077220 */ /* 0x000fe20000400000 */
[C---:B------:R-:W-:Y:S01]  /*7860*/  FFMA R28, R26.reuse, R20, R0 ;  /* 0x000000141a1c7223 */ /* 0x040fe20000000000 */
[----:B------:R-:W-:Y:S01]  /*7870*/  LOP3.LUT R0, R47, 0xffffe000, RZ, 0xc0, !PT ;  /* 0xffffe0002f007812 */ /* 0x000fe200078ec0ff */
[----:B------:R-:W-:Y:S01]  /*7880*/  FFMA R29, R26, R21, R2 ;  /* 0x000000151a1d7223 */ /* 0x000fe20000000002 */
[----:B------:R-:W-:Y:S01]  /*7890*/  LOP3.LUT R2, R40, 0xffffe000, RZ, 0xc0, !PT ;  /* 0xffffe00028027812 */ /* 0x000fe200078ec0ff */
[C---:B------:R-:W-:Y:S01]  /*78a0*/  FFMA R30, R26.reuse, R27, R3 ;  /* 0x0000001b1a1e7223 */ /* 0x040fe20000000003 */
[----:B------:R-:W-:Y:S01]  /*78b0*/  LOP3.LUT R3, R41, 0xffffe000, RZ, 0xc0, !PT ;  /* 0xffffe00029037812 */ /* 0x000fe200078ec0ff */
[----:B------:R-:W-:Y:S01]  /*78c0*/  FFMA R31, R26, R0, R7 ;  /* 0x000000001a1f7223 */ /* 0x000fe20000000007 */
[----:B------:R-:W-:Y:S01]  /*78d0*/  LOP3.LUT R0, R42, 0xffffe000, RZ, 0xc0, !PT ;  /* 0xffffe0002a007812 */ /* 0x000fe200078ec0ff */
[C---:B------:R-:W-:Y:S01]  /*78e0*/  FMUL R4, R24.reuse, R8 ;  /* 0x0000000818047220 */ /* 0x040fe20000400000 */
[----:B------:R-:W-:Y:S01]  /*78f0*/  LOP3.LUT R7, R43, 0xffffe000, RZ, 0xc0, !PT ;  /* 0xffffe0002b077812 */ /* 0x000fe200078ec0ff */
[C---:B------:R-:W-:Y:S01]  /*7900*/  FMUL R5, R24.reuse, R9 ;  /* 0x0000000918057220 */ /* 0x040fe20000400000 */
[----:B------:R-:W-:Y:S01]  /*7910*/  F2FP.TF32.F32.PACK_B R28, R28 ;  /* 0x0000001cff1c723e */ /* 0x000fe200024050ff */
[----:B------:R-:W-:Y:S01]  /*7920*/  FMUL R6, R24, R10 ;  /* 0x0000000a18067220 */ /* 0x000fe20000400000 */
[----:B------:R-:W-:Y:S01]  /*7930*/  F2FP.TF32.F32.PACK_B R29, R29 ;  /* 0x0000001dff1d723e */ /* 0x000fe200024050ff */
[----:B------:R-:W-:Y:S01]  /*7940*/  FFMA R4, R26, R2, R4 ;  /* 0x000000021a047223 */ /* 0x000fe20000000004 */
[----:B------:R-:W-:Y:S01]  /*7950*/  LOP3.LUT R2, R32, 0xffffe000, RZ, 0xc0, !PT ;  /* 0xffffe00020027812 */ /* 0x000fe200078ec0ff */
[----:B------:R-:W-:Y:S01]  /*7960*/  FFMA R5, R26, R3, R5 ;  /* 0x000000031a057223 */ /* 0x000fe20000000005 */
[----:B------:R-:W-:Y:S01]  /*7970*/  LOP3.LUT R3, R34, 0xffffe000, RZ, 0xc0, !PT ;  /* 0xffffe00022037812 */ /* 0x000fe200078ec0ff */
[----:B------:R-:W-:Y:S01]  /*7980*/  FMUL R11, R24, R11 ;  /* 0x0000000b180b7220 */ /* 0x000fe20000400000 */
[----:B------:R-:W-:Y:S01]  /*7990*/  F2FP.TF32.F32.PACK_B R30, R30 ;  /* 0x0000001eff1e723e */ /* 0x000fe200024050ff */
[----:B------:R-:W-:Y:S01]  /*79a0*/  FFMA R6, R26, R0, R6 ;  /* 0x000000001a067223 */ /* 0x000fe20000000006 */
[----:B------:R-:W-:Y:S01]  /*79b0*/  LOP3.LUT R0, R33, 0xffffe000, RZ, 0xc0, !PT ;  /* 0xffffe00021007812 */ /* 0x000fe200078ec0ff */
[C---:B------:R-:W-:Y:S01]  /*79c0*/  FMUL R8, R24.reuse, R12 ;  /* 0x0000000c18087220 */ /* 0x040fe20000400000 */
[----:B------:R-:W-:Y:S01]  /*79d0*/  F2FP.TF32.F32.PACK_B R31, R31 ;  /* 0x0000001fff1f723e */ /* 0x000fe200024050ff */
[----:B------:R-:W-:Y:S01]  /*79e0*/  FMUL R9, R24, R13 ;  /* 0x0000000d18097220 */ /* 0x000fe20000400000 */
[----:B------:R-:W-:Y:S01]  /*79f0*/  F2FP.TF32.F32.PACK_B R4, R4 ;  /* 0x00000004ff04723e */ /* 0x000fe200024050ff */
[----:B------:R-:W-:Y:S01]  /*7a00*/  FFMA R7, R26, R7, R11 ;  /* 0x000000071a077223 */ /* 0x000fe2000000000b */
[----:B------:R-:W-:Y:S01]  /*7a10*/  F2FP.TF32.F32.PACK_B R5, R5 ;  /* 0x00000005ff05723e */ /* 0x000fe200024050ff */
[----:B------:R-:W-:Y:S01]  /*7a20*/  FMUL R10, R24, R14 ;  /* 0x0000000e180a7220 */ /* 0x000fe20000400000 */
[----:B------:R-:W-:Y:S01]  /*7a30*/  F2FP.TF32.F32.PACK_B R6, R6 ;  /* 0x00000006ff06723e */ /* 0x000fe200024050ff */
[----:B------:R-:W-:Y:S01]  /*7a40*/  FFMA R8, R26, R2, R8 ;  /* 0x000000021a087223 */ /* 0x000fe20000000008 */
[----:B------:R-:W-:Y:S01]  /*7a50*/  LOP3.LUT R2, R35, 0xffffe000, RZ, 0xc0, !PT ;  /* 0xffffe00023027812 */ /* 0x000fe200078ec0ff */
[----:B------:R-:W-:Y:S01]  /*7a60*/  FMUL R12, R24, R16 ;  /* 0x00000010180c7220 */ /* 0x000fe20000400000 */
[----:B------:R-:W-:Y:S01]  /*7a70*/  LOP3.LUT R16, R36, 0xffffe000, RZ, 0xc0, !PT ;  /* 0xffffe00024107812 */ /* 0x000fe200078ec0ff */
[----:B------:R-:W-:Y:S01]  /*7a80*/  FFMA R9, R26, R0, R9 ;  /* 0x000000001a097223 */ /* 0x000fe20000000009 */
[----:B------:R-:W-:Y:S01]  /*7a90*/  LOP3.LUT R0, R37, 0xffffe000, RZ, 0xc0, !PT ;  /* 0xffffe00025007812 */ /* 0x000fe200078ec0ff */
[----:B------:R-:W-:Y:S01]  /*7aa0*/  FMUL R15, R24, R15 ;  /* 0x0000000f180f7220 */ /* 0x000fe20000400000 */
[----:B------:R-:W-:Y:S01]  /*7ab0*/  FFMA R10, R26, R3, R10 ;  /* 0x000000031a0a7223 */ /* 0x000fe2000000000a */
[----:B------:R-:W-:Y:S02]  /*7ac0*/  IMAD.U32 R3, RZ, RZ, UR52 ;  /* 0x00000034ff037e24 */ /* 0x000fe4000f8e00ff */
[----:B------:R-:W-:Y:S01]  /*7ad0*/  FMUL R13, R24, R17 ;  /* 0x00000011180d7220 */ /* 0x000fe20000400000 */
[C---:B------:R-:W-:Y:S01]  /*7ae0*/  FFMA R11, R26.reuse, R2, R15 ;  /* 0x000000021a0b7223 */ /* 0x040fe2000000000f */
[----:B------:R-:W-:Y:S01]  /*7af0*/  FFMA R12, R26, R16, R12 ;  /* 0x000000101a0c7223 */ /* 0x000fe2000000000c */
[----:B------:R-:W-:Y:S01]  /*7b00*/  IMAD R16, R3, 0x800, R57 ;  /* 0x0000080003107824 */ /* 0x000fe200078e0239 */
[----:B------:R-:W-:Y:S01]  /*7b10*/  LOP3.LUT R2, R38, 0xffffe000, RZ, 0xc0, !PT ;  /* 0xffffe00026027812 */ /* 0x000fe200078ec0ff */
[C---:B------:R-:W-:Y:S01]  /*7b20*/  FMUL R14, R24.reuse, R18 ;  /* 0x00000012180e7220 */ /* 0x040fe20000400000 */
[----:B------:R-:W-:Y:S01]  /*7b30*/  LOP3.LUT R3, R39, 0xffffe000, RZ, 0xc0, !PT ;  /* 0xffffe00027037812 */ /* 0x000fe200078ec0ff */
[----:B------:R-:W-:Y:S01]  /*7b40*/  FMUL R19, R24, R19 ;  /* 0x0000001318137220 */ /* 0x000fe20000400000 */
[----:B------:R-:W-:Y:S01]  /*7b50*/  LEA R16, R16, UR50, 0x2 ;  /* 0x0000003210107c11 */ /* 0x000fe2000f8e10ff */
[C---:B------:R-:W-:Y:S01]  /*7b60*/  FFMA R13, R26.reuse, R0, R13 ;  /* 0x000000001a0d7223 */ /* 0x040fe2000000000d */
[C---:B------:R-:W-:Y:S01]  /*7b70*/  FFMA R14, R26.reuse, R2, R14 ;  /* 0x000000021a0e7223 */ /* 0x040fe2000000000e */
[----:B------:R-:W-:Y:S01]  /*7b80*/  FFMA R15, R26, R3, R19 ;  /* 0x000000031a0f7223 */ /* 0x000fe20000000013 */
[C-C-:B------:R-:W-:Y:S01]  /*7b90*/  IADD3 R3, PT, PT, R72.reuse, 0x400, R16.reuse ;  /* 0x0000040048037810 */ /* 0x140fe20007ffe010 */
[----:B------:R1:W-:Y:S01]  /*7ba0*/  STSM.16.M88.4 [R16+0x400], R28 ;  /* 0x0004001c10007844 */ /* 0x0003e20000000200 */
[----:B------:R-:W-:Y:S02]  /*7bb0*/  F2FP.TF32.F32.PACK_B R7, R7 ;  /* 0x00000007ff07723e */ /* 0x000fe400024050ff */
[----:B------:R-:W-:Y:S02]  /*7bc0*/  IADD3 R0, PT, PT, R71, 0x400, R16 ;  /* 0x0000040047007810 */ /* 0x000fe40007ffe010 */
[----:B------:R-:W-:Y:S03]  /*7bd0*/  F2FP.TF32.F32.PACK_B R8, R8 ;  /* 0x00000008ff08723e */ /* 0x000fe600024050ff */
[----:B------:R1:W-:Y:S01]  /*7be0*/  STSM.16.M88.4 [R3], R4 ;  /* 0x0000000403007844 */ /* 0x0003e20000000200 */
[----:B------:R-:W-:Y:S01]  /*7bf0*/  F2FP.TF32.F32.PACK_B R9, R9 ;  /* 0x00000009ff09723e */ /* 0x000fe200024050ff */
[----:B------:R-:W-:Y:S01]  /*7c00*/  IMAD.IADD R2, R72, 0x1, R0 ;  /* 0x0000000148027824 */ /* 0x000fe200078e0200 */
[----:B------:R-:W-:Y:S02]  /*7c10*/  F2FP.TF32.F32.PACK_B R10, R10 ;  /* 0x0000000aff0a723e */ /* 0x000fe400024050ff */
[----:B------:R-:W-:Y:S02]  /*7c20*/  F2FP.TF32.F32.PACK_B R11, R11 ;  /* 0x0000000bff0b723e */ /* 0x000fe400024050ff */
[----:B------:R-:W-:Y:S02]  /*7c30*/  F2FP.TF32.F32.PACK_B R12, R12 ;  /* 0x0000000cff0c723e */ /* 0x000fe400024050ff */
[----:B------:R-:W-:Y:S01]  /*7c40*/  F2FP.TF32.F32.PACK_B R13, R13 ;  /* 0x0000000dff0d723e */ /* 0x000fe200024050ff */
[----:B------:R1:W-:Y:S01]  /*7c50*/  STSM.16.M88.4 [R0], R8 ;  /* 0x0000000800007844 */ /* 0x0003e20000000200 */
[----:B------:R-:W-:Y:S02]  /*7c60*/  F2FP.TF32.F32.PACK_B R14, R14 ;  /* 0x0000000eff0e723e */ /* 0x000fe400024050ff */
[----:B------:R-:W-:Y:S05]  /*7c70*/  F2FP.TF32.F32.PACK_B R15, R15 ;  /* 0x0000000fff0f723e */ /* 0x000fea00024050ff */
[----:B------:R1:W-:Y:S01]  /*7c80*/  STSM.16.M88.4 [R2], R12 ;  /* 0x0000000c02007844 */ /* 0x0003e20000000200 */
[----:B------:R-:W-:Y:S01]  /*7c90*/  @!PT LDS RZ, [RZ] ;  /* 0x00000000fffff984 */ /* 0x000fe20000000800 */
[----:B------:R-:W-:Y:S01]  /*7ca0*/  @!PT LDS RZ, [RZ] ;  /* 0x00000000fffff984 */ /* 0x000fe20000000800 */
[----:B------:R-:W-:Y:S01]  /*7cb0*/  @!PT LDS RZ, [RZ] ;  /* 0x00000000fffff984 */ /* 0x000fe20000000800 */
[----:B------:R-:W-:Y:S01]  /*7cc0*/  @!PT LDS RZ, [RZ] ;  /* 0x00000000fffff984 */ /* 0x000fe20000000800 */
[----:B------:R2:W-:Y:S07]  /*7cd0*/  MEMBAR.ALL.CTA ;  /* 0x0000000000007992 */ /* 0x0005ee0000008000 */
[----:B--2---:R-:W2:Y:S02]  /*7ce0*/  FENCE.VIEW.ASYNC.S ;  /* 0x00000000000073c6 */ /* 0x004ea40000000000 */
[----:B--2---:R-:W-:Y:S06]  /*7cf0*/  BAR.SYNC.DEFER_BLOCKING 0x1, 0x80 ;  /* 0x0042000000007b1d */ /* 0x004fec0000010000 */
[----:B------:R-:W-:Y:S05]  /*7d00*/  @P0 BRA `(.L_x_89) ;  /* 0x0000000000200947 */ /* 0x000fea0003800000 */
[----:B------:R-:W2:Y:S01]  /*7d10*/  LDCU.64 UR6, c[0x0][0x348] ;  /* 0x00006900ff0677ac */ /* 0x000ea20008000a00 */
[----:B------:R-:W-:Y:S01]  /*7d20*/  ULEA UR5, UR52, UR50, 0xd ;  /* 0x0000003234057291 */ /* 0x000fe2000f8e68ff */
[----:B------:R-:W-:Y:S03]  /*7d30*/  UMOV UR41, UR53 ;  /* 0x0000003500297c82 */ /* 0x000fe60008000000 */
[----:B------:R-:W-:Y:S02]  /*7d40*/  UIADD3 UR40, UPT, UPT, UR5, 0x400, URZ ;  /* 0x0000040005287890 */ /* 0x000fe4000fffe0ff */
[----:B--2---:R-:W-:Y:S04]  /*7d50*/  UIADD3 UR4, UP0, UPT, UR6, 0x780, URZ ;  /* 0x0000078006047890 */ /* 0x004fe8000ff1e0ff */
[----:B------:R-:W-:Y:S09]  /*7d60*/  UIADD3.X UR5, UPT, UPT, URZ, UR7, URZ, UP0, !UPT ;  /* 0x00000007ff057290 */ /* 0x000ff200087fe4ff */
[----:B------:R2:W-:Y:S02]  /*7d70*/  UTMASTG.5D [UR40], [UR4] ;  /* 0x00000028040073b5 */ /* 0x0005e40008020000 */
[----:B--2---:R0:W-:Y:S02]  /*7d80*/  UTMACMDFLUSH ;  /* 0x00000000000079b7 */ /* 0x0041e40000000000 */
.L_x_89:
[----:B------:R-:W-:Y:S05]  /*7d90*/  BSYNC.RECONVERGENT B0 ;  /* 0x0000000000007941 */ /* 0x000fea0003800200 */
.L_x_88:
[----:B------:R-:W-:Y:S01]  /*7da0*/  UIADD3 UR51, UPT, UPT, UR52, 0x1, URZ ;  /* 0x0000000134337890 */ /* 0x000fe2000fffe0ff */
[----:B------:R-:W-:Y:S03]  /*7db0*/  BSSY.RECONVERGENT B0, `(.L_x_90) ;  /* 0x0000005000007945 */ /* 0x000fe60003800200 */
[----:B------:R-:W-:Y:S04]  /*7dc0*/  UISETP.NE.AND UP0, UPT, UR51, 0x3, UPT ;  /* 0x000000033300788c */ /* 0x000fe8000bf05270 */
[----:B------:R-:W-:Y:S01]  /*7dd0*/  USEL UR49, UR51, URZ, UP0 ;  /* 0x000000ff33317287 */ /* 0x000fe20008000000 */
[----:B------:R-:W-:Y:S11]  /*7de0*/  @P0 BRA `(.L_x_91) ;  /* 0x0000000000040947 */ /* 0x000ff60003800000 */
[----:B------:R-:W-:Y:S04]  /*7df0*/  DEPBAR.LE SB0, 0x1 ;  /* 0x000080400000791a */ /* 0x000fe80000000000 */
.L_x_91:
[----:B------:R-:W-:Y:S05]  /*7e00*/  BSYNC.RECONVERGENT B0 ;  /* 0x0000000000007941 */ /* 0x000fea0003800200 */
.L_x_90:
[----:B------:R-:W-:Y:S01]  /*7e10*/  BAR.SYNC.DEFER_BLOCKING 0x1, 0x80 ;  /* 0x0042000000007b1d */ /* 0x000fe20000010000 */
[----:B------:R-:W-:Y:S01]  /*7e20*/  ISETP.NE.AND P1, PT, R70, RZ, PT ;  /* 0x000000ff4600720c */ /* 0x000fe20003f25270 */
[----:B------:R-:W-:Y:S01]  /*7e30*/  UISETP.NE.AND UP0, UPT, UR55, URZ, UPT ;  /* 0x000000ff3700728c */ /* 0x000fe2000bf05270 */
[----:B-1----:R-:W-:Y:S11]  /*7e40*/  LEA R3, R75, UR50, 0x3 ;  /* 0x000000324b037c11 */ /* 0x002ff6000f8e18ff */
[----:B------:R-:W-:Y:S01]  /*7e50*/  @P1 SHF.L.U32 R4, R74, 0x1f, RZ ;  /* 0x0000001f4a041819 */ /* 0x000fe200000006ff */
[----:B------:R-:W-:Y:S06]  /*7e60*/  BRA.U !UP0, `(.L_x_92) ;  /* 0x0000000108287547 */ /* 0x000fec000b800000 */
[----:B------:R-:W1:Y:S01]  /*7e70*/  S2R R0, SR_CgaCtaId ;  /* 0x0000000000007919 */ /* 0x000e620000008800 */
[----:B------:R-:W-:Y:S05]  /*7e80*/  IMAD.U32 R2, RZ, RZ, UR56 ;  /* 0x00000038ff027e24 */ /* 0x000fea000f8e00ff */
[C---:B------:R-:W-:Y:S01]  /*7e90*/  @P1 LEA R5, R2.reuse, UR50, 0x3 ;  /* 0x0000003202051c11 */ /* 0x040fe2000f8e18ff */
[----:B------:R-:W-:Y:S04]  /*7ea0*/  VIADD R2, R2, 0x1 ;  /* 0x0000000102027836 */ /* 0x000fe80000000000 */
[----:B------:R-:W-:Y:S01]  /*7eb0*/  @P1 VIADD R5, R5, 0x78 ;  /* 0x0000007805051836 */ /* 0x000fe20000000000 */
[C---:B------:R-:W-:Y:S04]  /*7ec0*/  ISETP.NE.AND P0, PT, R2.reuse, 0x3, PT ;  /* 0x000000030200780c */ /* 0x040fe80003f05270 */
[----:B------:R-:W-:Y:S04]  /*7ed0*/  SEL R2, R2, RZ, P0 ;  /* 0x000000ff02027207 */ /* 0x000fe80000000000 */
[----:B------:R-:W-:Y:S02]  /*7ee0*/  R2UR UR56, R2 ;  /* 0x00000000023872ca */ /* 0x000fe400000e0000 */
[----:B-1----:R-:W-:Y:S04]  /*7ef0*/  @P1 PRMT R0, R0, 0x654, R5 ;  /* 0x0000065400001816 */ /* 0x002fe80000000005 */
[----:B------:R1:W-:Y:S09]  /*7f00*/  @P1 SYNCS.ARRIVE.TRANS64.RED.A1T0 RZ, [R0+URZ], RZ ;  /* 0x000000ff00ff19a7 */ /* 0x0003f200081004ff */
.L_x_92:
[----:B------:R-:W2:Y:S01]  /*7f10*/  @P1 SYNCS.PHASECHK.TRANS64.TRYWAIT P0, [R3+URZ+0x60], R4 ;  /* 0x00006004030015a7 */ /* 0x000ea200080011ff */
[----:B------:R-:W-:Y:S01]  /*7f20*/  BSSY B1, `(.L_x_93) ;  /* 0x0000017000017945 */ /* 0x000fe20003800000 */
[----:B--2---:R-:W-:Y:S03]  /*7f30*/  @P1 SEL R76, RZ, 0x1, !P0 ;  /* 0x00000001ff4c1807 */ /* 0x004fe60004000000 */
[----:B------:R-:W-:Y:S05]  /*7f40*/  @!P1 BRA `(.L_x_94) ;  /* 0x0000000000509947 */ /* 0x000fea0003800000 */
[----:B------:R-:W-:Y:S01]  /*7f50*/  ISETP.NE.AND P1, PT, R77, RZ, PT ;  /* 0x000000ff4d00720c */ /* 0x000fe20003f25270 */
[----:B------:R-:W-:Y:S01]  /*7f60*/  BSSY B0, `(.L_x_95) ;  /* 0x000000a000007945 */ /* 0x000fe20003800000 */
[----:B------:R-:W-:Y:S11]  /*7f70*/  ISETP.NE.AND P0, PT, R76, RZ, PT ;  /* 0x000000ff4c00720c */ /* 0x000ff60003f05270 */
[----:B------:R-:W-:Y:S05]  /*7f80*/  @P1 IMAD R4, R75, 0x800, R57 ;  /* 0x000008004b041824 */ /* 0x000fea00078e0239 */
[----:B------:R-:W-:Y:S05]  /*7f90*/  @P1 LEA R4, R4, UR50, 0x2 ;  /* 0x0000003204041c11 */ /* 0x000fea000f8e10ff */
[--C-:B-1----:R-:W-:Y:S02]  /*7fa0*/  @P1 IMAD.IADD R0, R71, 0x1, R4.reuse ;  /* 0x0000000147001824 */ /* 0x102fe400078e0204 */
[----:B------:R-:W-:Y:S01]  /*7fb0*/  @P1 IMAD.IADD R2, R72, 0x1, R4 ;  /* 0x0000000148021824 */ /* 0x000fe200078e0204 */
[----:B------:R-:W-:Y:S06]  /*7fc0*/  @P0 BRA `(.L_x_96) ;  /* 0x00000000000c0947 */ /* 0x000fec0003800000 */
[----:B------:R-:W-:Y:S04]  /*7fd0*/  SHF.L.U32 R74, R74, 0x1f, RZ ;  /* 0x0000001f4a4a7819 */ /* 0x000fe800000006ff */
[----:B------:R-:W1:Y:S02]  /*7fe0*/  SYNCS.PHASECHK.TRANS64.TRYWAIT P0, [R3+URZ+0x60], R74 ;  /* 0x0000604a030075a7 */ /* 0x000e6400080011ff */
[----:B-1----:R-:W-:Y:S05]  /*7ff0*/  @!P0 BRA `(.L_x_97) ;  /* 0x0000001400548947 */ /* 0x002fea0003800000 */
.L_x_96:
[----:B------:R-:W-:Y:S05]  /*8000*/  BSYNC B0 ;  /* 0x0000000000007941 */ /* 0x000fea0003800000 */
.L_x_95:
[----:B------:R-:W-:Y:S11]  /*8010*/  ISETP.NE.AND P0, PT, R77, RZ, PT ;  /* 0x000000ff4d00720c */ /* 0x000ff60003f05270 */
[----:B------:R-:W-:Y:S02]  /*8020*/  @!UPT UIADD3 URZ, UPT, UPT, URZ, URZ, URZ ;  /* 0x000000fffffff290 */ /* 0x000fe4000fffe0ff */
[----:B-1----:R-:W-:Y:S01]  /*8030*/  @P0 IADD3 R3, PT, PT, R72, R0, RZ ;  /* 0x0000000048030210 */ /* 0x002fe20007ffe0ff */
[----:B------:R-:W-:Y:S05]  /*8040*/  @P0 WARPSYNC.ALL ;  /* 0x0000000000000948 */ /* 0x000fea0003800000 */
[----:B------:R2:W3:Y:S04]  /*8050*/  @P0 LDSM.16.M88.4 R44, [R4+0x400] ;  /* 0x00040000042c083b */ /* 0x0004e80000000200 */
[----:B------:R2:W4:Y:S04]  /*8060*/  @P0 LDSM.16.M88.4 R40, [R2+0x400] ;  /* 0x000400000228083b */ /* 0x0005280000000200 */
[----:B------:R2:W1:Y:S04]  /*8070*/  @P0 LDSM.16.M88.4 R32, [R0+0x400] ;  /* 0x000400000020083b */ /* 0x0004680000000200 */
[----:B------:R2:W1:Y:S02]  /*8080*/  @P0 LDSM.16.M88.4 R36, [R3+0x400] ;  /* 0x000400000324083b */ /* 0x0004640000000200 */
.L_x_94:
[----:B------:R-:W-:Y:S05]  /*8090*/  BSYNC B1 ;  /* 0x0000000000017941 */ /* 0x000fea0003800000 */
.L_x_93:
[----:B-12---:R-:W-:Y:S05]  /*80a0*/  VIADD R0, R25, 0x20 ;  /* 0x0000002019007836 */ /* 0x006fea0000000000 */
[----:B------:R-:W-:Y:S04]  /*80b0*/  SHF.R.U32.HI R0, RZ, 0x15, R0 ;  /* 0x00000015ff007819 */ /* 0x000fe80000011600 */
[----:B------:R-:W-:Y:S11]  /*80c0*/  LOP3.LUT P0, RZ, R0, 0x3, R60, 0x48, !PT ;  /* 0x0000000300ff7812 */ /* 0x000ff6000780483c */
[----:B------:R-:W-:Y:S02]  /*80d0*/  @!UPT UIADD3 URZ, UPT, UPT, URZ, URZ, URZ ;  /* 0x000000fffffff290 */ /* 0x000fe4000fffe0ff */
[----:B------:R-:W-:Y:S05]  /*80e0*/  @!P0 BRA `(.L_x_98) ;  /* 0x0000000000408947 */ /* 0x000fea0003800000 */
[----:B------:R-:W1:Y:S01]  /*80f0*/  LDCU.64 UR8, c[0x4][0x70] ;  /* 0x01000e00ff0877ac */ /* 0x000e620008000a00 */
[----:B------:R-:W-:Y:S01]  /*8100*/  MOV R3, 0x0 ;  /* 0x0000000000037802 */ /* 0x000fe20000000f00 */
[----:B------:R-:W-:Y:S02]  /*8110*/  HFMA2 R12, -RZ, RZ, 0, 5.9604644775390625e-08 ;  /* 0x00000001ff0c7431 */ /* 0x000fe400000001ff */
[----:B------:R-:W-:Y:S02]  /*8120*/  IMAD.MOV.U32 R8, RZ, RZ, 0x192 ;  /* 0x00000192ff087424 */ /* 0x000fe400078e00ff */
[----:B------:R-:W-:Y:S01]  /*8130*/  IMAD.MOV.U32 R13, RZ, RZ, RZ ;  /* 0x000000ffff0d7224 */ /* 0x000fe200078e00ff */
[----:B------:R-:W2:Y:S01]  /*8140*/  LDCU.64 UR6, c[0x4][0x78] ;  /* 0x01000f00ff0677ac */ /* 0x000ea20008000a00 */
[----:B------:R-:W3:Y:S01]  /*8150*/  LDC.64 R2, c[0x4][R3] ;  /* 0x0100000003027b82 */ /* 0x000ee20000000a00 */
[----:B------:R-:W5:Y:S01]  /*8160*/  LDCU.64 UR4, c[0x4][0x10] ;  /* 0x01000200ff0477ac */ /* 0x000f620008000a00 */
[----:B-1----:R-:W-:Y:S01]  /*8170*/  MOV R5, UR9 ;  /* 0x0000000900057c02 */ /* 0x002fe20008000f00 */
[----:B------:R-:W-:Y:S01]  /*8180*/  IMAD.U32 R4, RZ, RZ, UR8 ;  /* 0x00000008ff047e24 */ /* 0x000fe2000f8e00ff */
[----:B--2---:R-:W-:Y:S01]  /*8190*/  MOV R7, UR7 ;  /* 0x0000000700077c02 */ /* 0x004fe20008000f00 */
[----:B------:R-:W-:Y:S01]  /*81a0*/  IMAD.U32 R6, RZ, RZ, UR6 ;  /* 0x00000006ff067e24 */ /* 0x000fe2000f8e00ff */
[----:B-----5:R-:W-:Y:S01]  /*81b0*/  MOV R11, UR5 ;  /* 0x00000005000b7c02 */ /* 0x020fe20008000f00 */
[----:B------:R-:W-:Y:S02]  /*81c0*/  IMAD.U32 R10, RZ, RZ, UR4 ;  /* 0x00000004ff0a7e24 */ /* 0x000fe4000f8e00ff */
[----:B------:R-:W-:Y:S07]  /*81d0*/  LEPC R20, `(.L_x_98) ;  /* 0x000000001014794e */ /* 0x000fee0000000000 */
[----:B---34-:R-:W-:Y:S05]  /*81e0*/  CALL.ABS.NOINC R2 ;  /* 0x0000000002007343 */ /* 0x018fea0003c00000 */
.L_x_98:
[----:B------:R-:W-:Y:S01]  /*81f0*/  ISETP.NE.AND P1, PT, R58, RZ, PT ;  /* 0x000000ff3a00720c */ /* 0x000fe20003f25270 */
[----:B------:R-:W-:Y:S05]  /*8200*/  WARPSYNC.ALL ;  /* 0x0000000000007948 */ /* 0x000fea0003800000 */
[----:B------:R-:W-:Y:S01]  /*8210*/  R2UR UR4, R25 ;  /* 0x00000000190472ca */ /* 0x000fe200000e0000 */
[----:B------:R-:W1:Y:S01]  /*8220*/  S2UR UR5, SR_CgaCtaId ;  /* 0x00000000000579c3 */ /* 0x000e620000008800 */
[----:B---3--:R-:W-:Y:S01]  /*8230*/  LOP3.LUT R0, R44, 0xffffe000, RZ, 0xc0, !PT ;  /* 0xffffe0002c007812 */ /* 0x008fe200078ec0ff */
[----:B------:R-:W-:Y:S01]  /*8240*/  BSSY.RECONVERGENT B0, `(.L_x_99) ;  /* 0x0000060000007945 */ /* 0x000fe20003800200 */
[----:B------:R-:W-:Y:S02]  /*8250*/  LOP3.LUT R2, R45, 0xffffe000, RZ, 0xc0, !PT ;  /* 0xffffe0002d027812 */ /* 0x000fe400078ec0ff */
[----:B------:R-:W-:Y:S02]  /*8260*/  LOP3.LUT R3, R46, 0xffffe000, RZ, 0xc0, !PT ;  /* 0xffffe0002e037812 */ /* 0x000fe400078ec0ff */
[----:B------:R-:W-:Y:S02]  /*8270*/  LOP3.LUT R20, R47, 0xffffe000, RZ, 0xc0, !PT ;  /* 0xffffe0002f147812 */ /* 0x000fe400078ec0ff */
[----:B----4-:R-:W-:Y:S02]  /*8280*/  LOP3.LUT R21, R40, 0xffffe000, RZ, 0xc0, !PT ;  /* 0xffffe00028157812 */ /* 0x010fe400078ec0ff */
[----:B------:R-:W-:Y:S01]  /*8290*/  LOP3.LUT R25, R41, 0xffffe000, RZ, 0xc0, !PT ;  /* 0xffffe00029197812 */ /* 0x000fe200078ec0ff */
[----:B------:R-:W2:Y:S01]  /*82a0*/  LDTM.16dp128bit.x8 R4, tmem[UR4+0x20] ;  /* 0x00002004000479ee */ /* 0x000ea20008180000 */
[----:B------:R-:W-:Y:S01]  /*82b0*/  R2UR UR4, R73 ;  /* 0x00000000490472ca */ /* 0x000fe200000e0000 */
[----:B------:R-:W-:Y:S01]  /*82c0*/  NOP ;  /* 0x0000000000007918 */ /* 0x000fe20000000000 */
[----:B------:R-:W-:Y:S02]  /*82d0*/  LOP3.LUT R27, R42, 0xffffe000, RZ, 0xc0, !PT ;  /* 0xffffe0002a1b7812 */ /* 0x000fe400078ec0ff */
[----:B------:R-:W-:Y:S02]  /*82e0*/  LOP3.LUT R28, R43, 0xffffe000, RZ, 0xc0, !PT ;  /* 0xffffe0002b1c7812 */ /* 0x000fe400078ec0ff */
[----:B------:R-:W-:Y:S02]  /*82f0*/  LOP3.LUT R29, R32, 0xffffe000, RZ, 0xc0, !PT ;  /* 0xffffe000201d7812 */ /* 0x000fe400078ec0ff */
[----:B------:R-:W-:Y:S02]  /*8300*/  LOP3.LUT R30, R33, 0xffffe000, RZ, 0xc0, !PT ;  /* 0xffffe000211e7812 */ /* 0x000fe400078ec0ff */
[----:B------:R-:W-:Y:S02]  /*8310*/  LOP3.LUT R31, R34, 0xffffe000, RZ, 0xc0, !PT ;  /* 0xffffe000221f7812 */ /* 0x000fe400078ec0ff */
[----:B------:R-:W-:Y:S01]  /*8320*/  LOP3.LUT R32, R35, 0xffffe000, RZ, 0xc0, !PT ;  /* 0xffffe00023207812 */ /* 0x000fe200078ec0ff */
[----:B------:R-:W-:Y:S01]  /*8330*/  UIADD3 UR4, UPT, UPT, UR4, 0xc0, URZ ;  /* 0x000000c004047890 */ /* 0x000fe2000fffe0ff */
[----:B------:R-:W-:Y:S02]  /*8340*/  LOP3.LUT R33, R36, 0xffffe000, RZ, 0xc0, !PT ;  /* 0xffffe00024217812 */ /* 0x000fe400078ec0ff */
[----:B------:R-:W-:Y:S02]  /*8350*/  LOP3.LUT R34, R37, 0xffffe000, RZ, 0xc0, !PT ;  /* 0xffffe00025227812 */ /* 0x000fe400078ec0ff */
[----:B------:R-:W-:Y:S02]  /*8360*/  LOP3.LUT R35, R38, 0xffffe000, RZ, 0xc0, !PT ;  /* 0xffffe00026237812 */ /* 0x000fe400078ec0ff */
[----:B------:R-:W-:Y:S01]  /*8370*/  LOP3.LUT R36, R39, 0xffffe000, RZ, 0xc0, !PT ;  /* 0xffffe00027247812 */ /* 0x000fe200078ec0ff */
[C---:B--2---:R-:W-:Y:S01]  /*8380*/  FMUL R4, R24.reuse, R4 ;  /* 0x0000000418047220 */ /* 0x044fe20000400000 */
[C---:B------:R-:W-:Y:S01]  /*8390*/  FMUL R5, R24.reuse, R5 ;  /* 0x0000000518057220 */ /* 0x040fe20000400000 */
[C---:B------:R-:W-:Y:S01]  /*83a0*/  FMUL R6, R24.reuse, R6 ;  /* 0x0000000618067220 */ /* 0x040fe20000400000 */
[----:B------:R-:W-:Y:S01]  /*83b0*/  FMUL R7, R24, R7 ;  /* 0x0000000718077220 */ /* 0x000fe20000400000 */
[----:B------:R-:W-:Y:S01]  /*83c0*/  FFMA R4, R26, R0, R4 ;  /* 0x000000001a047223 */ /* 0x000fe20000000004 */
[----:B------:R-:W-:Y:S02]  /*83d0*/  IMAD.U32 R0, RZ, RZ, UR49 ;  /* 0x00000031ff007e24 */ /* 0x000fe4000f8e00ff */
[----:B------:R-:W-:Y:S01]  /*83e0*/  FMUL R8, R24, R8 ;  /* 0x0000000818087220 */ /* 0x000fe20000400000 */
[----:B------:R-:W-:Y:S01]  /*83f0*/  FFMA R5, R26, R2, R5 ;  /* 0x000000021a057223 */ /* 0x000fe20000000005 */
[----:B------:R-:W-:Y:S01]  /*8400*/  FMUL R9, R24, R9 ;  /* 0x0000000918097220 */ /* 0x000fe20000400000 */
[----:B------:R-:W-:Y:S01]  /*8410*/  F2FP.TF32.F32.PACK_B R4, R4 ;  /* 0x00000004ff04723e */ /* 0x000fe200024050ff */
[----:B------:R-:W-:Y:S01]  /*8420*/  FFMA R6, R26, R3, R6 ;  /* 0x000000031a067223 */ /* 0x000fe20000000006 */
[----:B------:R-:W-:Y:S01]  /*8430*/  FMUL R10, R24, R10 ;  /* 0x0000000a180a7220 */ /* 0x000fe20000400000 */
[----:B------:R-:W-:Y:S01]  /*8440*/  F2FP.TF32.F32.PACK_B R5, R5 ;  /* 0x00000005ff05723e */ /* 0x000fe200024050ff */
[----:B------:R-:W-:Y:S01]  /*8450*/  FFMA R7, R26, R20, R7 ;  /* 0x000000141a077223 */ /* 0x000fe20000000007 */
[----:B------:R-:W-:Y:S01]  /*8460*/  IMAD R0, R0, 0x800, R57 ;  /* 0x0000080000007824 */ /* 0x000fe200078e0239 */
[----:B------:R-:W-:Y:S01]  /*8470*/  F2FP.TF32.F32.PACK_B R6, R6 ;  /* 0x00000006ff06723e */ /* 0x000fe200024050ff */
[----:B------:R-:W-:Y:S01]  /*8480*/  FMUL R11, R24, R11 ;  /* 0x0000000b180b7220 */ /* 0x000fe20000400000 */
[----:B-1----:R-:W-:Y:S01]  /*8490*/  UPRMT UR4, UR5, 0x654, UR4 ;  /* 0x0000065405047896 */ /* 0x002fe20008000004 */
[----:B------:R-:W-:Y:S01]  /*84a0*/  F2FP.TF32.F32.PACK_B R7, R7 ;  /* 0x00000007ff07723e */ /* 0x000fe200024050ff */
[----:B------:R-:W-:Y:S01]  /*84b0*/  FFMA R8, R26, R21, R8 ;  /* 0x000000151a087223 */ /* 0x000fe20000000008 */
[----:B------:R-:W-:Y:S01]  /*84c0*/  LEA R0, R0, UR50, 0x2 ;  /* 0x0000003200007c11 */ /* 0x000fe2000f8e10ff */
[----:B------:R-:W-:Y:S01]  /*84d0*/  FMUL R12, R24, R12 ;  /* 0x0000000c180c7220 */ /* 0x000fe20000400000 */
[----:B------:R-:W-:Y:S01]  /*84e0*/  FFMA R9, R26, R25, R9 ;  /* 0x000000191a097223 */ /* 0x000fe20000000009 */
        /* <DEDUP_REMOVED lines=13> */
[----:B------:R-:W-:Y:S01]  /*85c0*/  IADD3 R2, PT, PT, R72, 0x400, R0 ;  /* 0x0000040048027810 */ /* 0x000fe20007ffe000 */
[C---:B------:R-:W-:Y:S01]  /*85d0*/  FFMA R16, R26.reuse, R33, R16 ;  /* 0x000000211a107223 */ /* 0x040fe20000000010 */
[----:B------:R-:W-:Y:S01]  /*85e0*/  F2FP.TF32.F32.PACK_B R8, R8 ;  /* 0x00000008ff08723e */ /* 0x000fe200024050ff */
[----:B------:R-:W-:Y:S01]  /*85f0*/  SYNCS.ARRIVE.TRANS64.RED.A1T0 RZ, [UR4], RZ ;  /* 0x000000ffffff79a7 */ /* 0x000fe20008100404 */
[----:B------:R1:W-:Y:S01]  /*8600*/  STSM.16.M88.4 [R0+0x400], R4 ;  /* 0x0004000400007844 */ /* 0x0003e20000000200 */
[----:B------:R-:W-:Y:S01]  /*8610*/  F2FP.TF32.F32.PACK_B R9, R9 ;  /* 0x00000009ff09723e */ /* 0x000fe200024050ff */
[C---:B------:R-:W-:Y:S01]  /*8620*/  FFMA R17, R26.reuse, R34, R17 ;  /* 0x000000221a117223 */ /* 0x040fe20000000011 */
[----:B------:R-:W-:Y:S01]  /*8630*/  F2FP.TF32.F32.PACK_B R10, R10 ;  /* 0x0000000aff0a723e */ /* 0x000fe200024050ff */
[C---:B------:R-:W-:Y:S01]  /*8640*/  FFMA R18, R26.reuse, R35, R18 ;  /* 0x000000231a127223 */ /* 0x040fe20000000012 */
[----:B------:R-:W-:Y:S01]  /*8650*/  F2FP.TF32.F32.PACK_B R11, R11 ;  /* 0x0000000bff0b723e */ /* 0x000fe200024050ff */
[----:B------:R-:W-:Y:S01]  /*8660*/  FFMA R19, R26, R36, R19 ;  /* 0x000000241a137223 */ /* 0x000fe20000000013 */
[----:B------:R-:W-:Y:S02]  /*8670*/  IADD3 R71, PT, PT, R71, 0x400, R0 ;  /* 0x0000040047477810 */ /* 0x000fe40007ffe000 */
[----:B------:R-:W-:Y:S01]  /*8680*/  F2FP.TF32.F32.PACK_B R12, R12 ;  /* 0x0000000cff0c723e */ /* 0x000fe200024050ff */
        /* <DEDUP_REMOVED lines=20> */
[----:B------:R-:W-:Y:S02]  /*87d0*/  ULEA UR5, UR49, UR50, 0xd ;  /* 0x0000003231057291 */ /* 0x000fe4000f8e68ff */
[----:B------:R-:W-:Y:S02]  /*87e0*/  UIADD3 UR41, UPT, UPT, UR53, 0x20, URZ ;  /* 0x0000002035297890 */ /* 0x000fe4000fffe0ff */
[----:B------:R-:W-:Y:S02]  /*87f0*/  UIADD3 UR40, UPT, UPT, UR5, 0x400, URZ ;  /* 0x0000040005287890 */ /* 0x000fe4000fffe0ff */
[----:B--2---:R-:W-:Y:S04]  /*8800*/  UIADD3 UR4, UP0, UPT, UR6, 0x780, URZ ;  /* 0x0000078006047890 */ /* 0x004fe8000ff1e0ff */
[----:B------:R-:W-:Y:S09]  /*8810*/  UIADD3.X UR5, UPT, UPT, URZ, UR7, URZ, UP0, !UPT ;  /* 0x00000007ff057290 */ /* 0x000ff200087fe4ff */
[----:B------:R2:W-:Y:S02]  /*8820*/  UTMASTG.5D [UR40], [UR4] ;  /* 0x00000028040073b5 */ /* 0x0005e40008020000 */
[----:B--2---:R0:W-:Y:S02]  /*8830*/  UTMACMDFLUSH ;  /* 0x00000000000079b7 */ /* 0x0041e40000000000 */
.L_x_100:
[----:B------:R-:W-:Y:S05]  /*8840*/  BSYNC.RECONVERGENT B0 ;  /* 0x0000000000007941 */ /* 0x000fea0003800200 */
.L_x_99:
[----:B------:R-:W-:Y:S01]  /*8850*/  UIADD3 UR4, UPT, UPT, UR49, 0x1, URZ ;  /* 0x0000000131047890 */ /* 0x000fe2000fffe0ff */
[----:B------:R-:W-:Y:S03]  /*8860*/  BSSY.RECONVERGENT B0, `(.L_x_101) ;  /* 0x0000008000007945 */ /* 0x000fe60003800200 */
[----:B------:R-:W-:Y:S04]  /*8870*/  UISETP.NE.AND UP0, UPT, UR4, 0x3, UPT ;  /* 0x000000030400788c */ /* 0x000fe8000bf05270 */
[----:B------:R-:W-:Y:S02]  /*8880*/  UISETP.EQ.XOR UP1, UPT, UR51, 0x3, !UP0 ;  /* 0x000000033300788c */ /* 0x000fe4000c722a70 */
[----:B------:R-:W-:Y:S04]  /*8890*/  USEL UR52, UR4, URZ, UP0 ;  /* 0x000000ff04347287 */ /* 0x000fe80008000000 */
[----:B------:R-:W-:Y:S01]  /*88a0*/  PLOP3.LUT P0, PT, PT, PT, UP1, 0x80, 0x8 ;  /* 0x000000000008781c */ /* 0x000fe20003f0f018 */
[----:B------:R-:W-:Y:S01]  /*88b0*/  @!UPT UIADD3 URZ, UPT, UPT, URZ, URZ, URZ ;  /* 0x000000fffffff290 */ /* 0x000fe2000fffe0ff */
[----:B------:R-:W-:Y:S11]  /*88c0*/  @P1 BRA `(.L_x_102) ;  /* 0x0000000000041947 */ /* 0x000ff60003800000 */
[----:B------:R-:W-:Y:S04]  /*88d0*/  DEPBAR.LE SB0, 0x1 ;  /* 0x000080400000791a */ /* 0x000fe80000000000 */
.L_x_102:
[----:B------:R-:W-:Y:S05]  /*88e0*/  BSYNC.RECONVERGENT B0 ;  /* 0x0000000000007941 */ /* 0x000fea0003800200 */
.L_x_101:
[----:B------:R-:W-:Y:S01]  /*88f0*/  BAR.SYNC.DEFER_BLOCKING 0x1, 0x80 ;  /* 0x0042000000007b1d */ /* 0x000fe20000010000 */
[----:B-1----:R-:W-:Y:S01]  /*8900*/  SEL R0, RZ, 0x1, !P0 ;  /* 0x00000001ff007807 */ /* 0x002fe20004000000 */
[----:B------:R-:W-:Y:S01]  /*8910*/  UISETP.NE.AND UP0, UPT, UR55, -0x2, UPT ;  /* 0xfffffffe3700788c */ /* 0x000fe2000bf05270 */
[----:B------:R-:W-:Y:S02]  /*8920*/  VIADD R22, R22, 0x1 ;  /* 0x0000000116167836 */ /* 0x000fe40000000000 */
[----:B------:R-:W-:Y:S06]  /*8930*/  LOP3.LUT R56, R56, R0, RZ, 0x3c, !PT ;  /* 0x0000000038387212 */ /* 0x000fec00078e3cff */
[----:B------:R-:W-:Y:S05]  /*8940*/  BRA.U !UP0, `(.L_x_103) ;  /* 0x00000001082c7547 */ /* 0x000fea000b800000 */
[----:B------:R-:W-:Y:S01]  /*8950*/  ISETP.NE.AND P1, PT, R70, RZ, PT ;  /* 0x000000ff4600720c */ /* 0x000fe20003f25270 */
[----:B------:R-:W1:Y:S01]  /*8960*/  S2R R0, SR_CgaCtaId ;  /* 0x0000000000007919 */ /* 0x000e620000008800 */
[----:B------:R-:W-:Y:S11]  /*8970*/  IMAD.U32 R2, RZ, RZ, UR56 ;  /* 0x00000038ff027e24 */ /* 0x000ff6000f8e00ff */
        /* <DEDUP_REMOVED lines=8> */
.L_x_103:
[----:B------:R-:W-:Y:S01]  /*8a00*/  R2UR UR5, R52 ;  /* 0x00000000340572ca */ /* 0x000fe200000e0000 */
[----:B------:R-:W-:Y:S01]  /*8a10*/  UISETP.NE.AND UP0, UPT, UR59, URZ, UPT ;  /* 0x000000ff3b00728c */ /* 0x000fe2000bf05270 */
[----:B------:R-:W-:Y:S01]  /*8a20*/  R2UR UR4, R53 ;  /* 0x00000000350472ca */ /* 0x000fe200000e0000 */
[----:B------:R-:W-:Y:S01]  /*8a30*/  IMAD.MOV.U32 R16, RZ, RZ, R66 ;  /* 0x000000ffff107224 */ /* 0x000fe200078e0042 */
[----:B------:R-:W-:Y:S01]  /*8a40*/  ISETP.NE.AND P0, PT, R22, 0x2, PT ;  /* 0x000000021600780c */ /* 0x000fe20003f05270 */
[----:B------:R-:W-:Y:S01]  /*8a50*/  UIADD3 UR55, UPT, UPT, UR55, 0x2, URZ ;  /* 0x0000000237377890 */ /* 0x000fe2000fffe0ff */
[----:B------:R-:W-:Y:S02]  /*8a60*/  LOP3.LUT R54, R54, 0x1, RZ, 0x3c, !PT ;  /* 0x0000000136367812 */ /* 0x000fe400078e3cff */
[----:B-1----:R-:W-:Y:S02]  /*8a70*/  SEL R0, RZ, 0x1, P0 ;  /* 0x00000001ff007807 */ /* 0x002fe40000000000 */
[----:B------:R-:W-:Y:S02]  /*8a80*/  SEL R22, R22, RZ, P0 ;  /* 0x000000ff16167207 */ /* 0x000fe40000000000 */
[----:B------:R-:W-:Y:S01]  /*8a90*/  LOP3.LUT R55, R55, R0, RZ, 0x3c, !PT ;  /* 0x0000000037377212 */ /* 0x000fe200078e3cff */
[----:B------:R-:W-:Y:S02]  /*8aa0*/  UIADD3 UR22, UPT, UPT, UR36, UR5, URZ ;  /* 0x0000000524167290 */ /* 0x000fe4000fffe0ff */
[----:B------:R-:W-:Y:S01]  /*8ab0*/  UIADD3 UR29, UPT, UPT, UR37, UR4, URZ ;  /* 0x00000004251d7290 */ /* 0x000fe2000fffe0ff */
[----:B------:R-:W-:Y:S11]  /*8ac0*/  BRA.U UP0, `(.L_x_104) ;  /* 0xffffffd500707547 */ /* 0x000ff6000b83ffff */
[----:B------:R-:W-:-:S13]  /*8ad0*/  ISETP.NE.AND P1, PT, R65, RZ, PT ;  /* 0x000000ff4100720c */ /* 0x000fda0003f25270 */
[----:B------:R-:W-:Y:S05]  /*8ae0*/  @!P1 BRA `(.L_x_105) ;  /* 0x0000000000489947 */ /* 0x000fea0003800000 */
[----:B------:R-:W1:Y:S02]  /*8af0*/  LDCU.64 UR4, c[0x0][0x990] ;  /* 0x00013200ff0477ac */ /* 0x000e640008000a00 */
[----:B-1----:R-:W-:-:S04]  /*8b00*/  UISETP.NE.U32.AND UP0, UPT, UR4, URZ, UPT ;  /* 0x000000ff0400728c */ /* 0x002fc8000bf05070 */
[----:B------:R-:W-:-:S09]  /*8b10*/  UISETP.NE.AND.EX UP0, UPT, UR5, URZ, UPT, UP0 ;  /* 0x000000ff0500728c */ /* 0x000fd2000bf05300 */
[----:B------:R-:W-:Y:S05]  /*8b20*/  BRA.U UP0, `(.L_x_106) ;  /* 0x00000001000c7547 */ /* 0x000fea000b800000 */
[----:B------:R-:W-:-:S13]  /*8b30*/  FSETP.NEU.AND P0, PT, R26, RZ, PT ;  /* 0x000000ff1a00720b */ /* 0x000fda0003f0d000 */
[----:B------:R-:W-:Y:S05]  /*8b40*/  @!P0 EXIT ;  /* 0x000000000000894d */ /* 0x000fea0003800000 */
[----:B------:R-:W-:Y:S05]  /*8b50*/  BRA `(.L_x_105) ;  /* 0x00000000002c7947 */ /* 0x000fea0003800000 */
.L_x_106:
[----:B------:R-:W-:Y:S01]  /*8b60*/  ISETP.NE.AND P0, PT, R69, RZ, PT ;  /* 0x000000ff4500720c */ /* 0x000fe20003f05270 */
[----:B------:R-:W-:-:S12]  /*8b70*/  BSSY.RECONVERGENT B0, `(.L_x_105) ;  /* 0x0000009000007945 */ /* 0x000fd80003800200 */
[----:B------:R-:W-:Y:S05]  /*8b80*/  @P0 BRA `(.L_x_107) ;  /* 0x0000000000140947 */ /* 0x000fea0003800000 */
[----:B------:R-:W1:Y:S02]  /*8b90*/  LDCU.64 UR4, c[0x0][0x988] ;  /* 0x00013100ff0477ac */ /* 0x000e640008000a00 */
[----:B-1----:R-:W-:-:S04]  /*8ba0*/  ISETP.NE.U32.AND P0, PT, RZ, UR4, PT ;  /* 0x00000004ff007c0c */ /* 0x002fc8000bf05070 */
[----:B------:R-:W-:-:S13]  /*8bb0*/  ISETP.NE.AND.EX P0, PT, RZ, UR5, PT, P0 ;  /* 0x00000005ff007c0c */ /* 0x000fda000bf05300 */
[----:B------:R-:W-:Y:S05]  /*8bc0*/  @!P0 EXIT ;  /* 0x000000000000894d */ /* 0x000fea0003800000 */
[----:B------:R-:W-:Y:S05]  /*8bd0*/  BRA `(.L_x_108) ;  /* 0x0000000000087947 */ /* 0x000fea0003800000 */
.L_x_107:
[----:B------:R-:W-:-:S13]  /*8be0*/  FSETP.NEU.AND P0, PT, R26, RZ, PT ;  /* 0x000000ff1a00720b */ /* 0x000fda0003f0d000 */
[----:B------:R-:W-:Y:S05]  /*8bf0*/  @!P0 EXIT ;  /* 0x000000000000894d */ /* 0x000fea0003800000 */
.L_x_108:
[----:B------:R-:W-:Y:S05]  /*8c00*/  BSYNC.RECONVERGENT B0 ;  /* 0x0000000000007941 */ /* 0x000fea0003800200 */
.L_x_105:
[----:B------:R-:W1:Y:S01]  /*8c10*/  S2UR UR5, SR_CgaCtaId ;  /* 0x00000000000579c3 */ /* 0x000e620000008800 */
[----:B------:R-:W-:Y:S01]  /*8c20*/  ULEA UR4, UR56, UR50, 0x3 ;  /* 0x0000003238047291 */ /* 0x000fe2000f8e18ff */
[----:B------:R-:W-:-:S04]  /*8c30*/  DEPBAR.LE SB0, 0x0 ;  /* 0x000080000000791a */ /* 0x000fc80000000000 */
[----:B------:R-:W-:-:S04]  /*8c40*/  UIADD3 UR4, UPT, UPT, UR4, 0x78, URZ ;  /* 0x0000007804047890 */ /* 0x000fc8000fffe0ff */
[----:B-1----:R-:W-:-:S09]  /*8c50*/  UPRMT UR4, UR5, 0x654, UR4 ;  /* 0x0000065405047896 */ /* 0x002fd20008000004 */
[----:B------:R-:W-:Y:S01]  /*8c60*/  SYNCS.ARRIVE.TRANS64.RED.A1T0 RZ, [UR4], RZ ;  /* 0x000000ffffff79a7 */ /* 0x000fe20008100404 */
[----:B------:R-:W-:Y:S05]  /*8c70*/  EXIT ;  /* 0x000000000000794d */ /* 0x000fea0003800000 */
.L_x_19:
[----:B------:R-:W-:Y:S07]  /*8c80*/  MOV R0, UR45 ;  /* 0x0000002d00007c02 */ /* 0x000fee0008000f00 */
.L_x_109:
[----:B-1----:R1:W2:Y:S02]  /*8c90*/  SYNCS.PHASECHK.TRANS64.TRYWAIT P0, [R0+URZ+0x30], R4 ;  /* 0x00003004000075a7 */ /* 0x0022a400080011ff */
[----:B--2---:R-:W-:Y:S05]  /*8ca0*/  @!P0 NANOSLEEP.SYNCS 0x989680 ;  /* 0x009896800000895d */ /* 0x004fea0003900000 */
[----:B------:R-:W2:Y:S02]  /*8cb0*/  @!P0 SYNCS.PHASECHK.TRANS64 P0, [R0+URZ+0x30], R4 ;  /* 0x00003004000085a7 */ /* 0x000ea400080010ff */
[----:B--2---:R-:W-:Y:S05]  /*8cc0*/  @!P0 BRA `(.L_x_109) ;  /* 0xfffffffc00f08947 */ /* 0x004fea000383ffff */
[----:B------:R-:W-:Y:S05]  /*8cd0*/  BRA `(.L_x_18) ;  /* 0xffffff9000387947 */ /* 0x000fea000383ffff */
.L_x_25:
[----:B-1----:R-:W-:Y:S07]  /*8ce0*/  MOV R0, UR41 ;  /* 0x0000002900007c02 */ /* 0x002fee0008000f00 */
.L_x_110:
[----:B-1----:R1:W2:Y:S02]  /*8cf0*/  SYNCS.PHASECHK.TRANS64.TRYWAIT P0, [R0+URZ+0x30], R4 ;  /* 0x00003004000075a7 */ /* 0x0022a400080011ff */
[----:B--2---:R-:W-:Y:S05]  /*8d00*/  @!P0 NANOSLEEP.SYNCS 0x989680 ;  /* 0x009896800000895d */ /* 0x004fea0003900000 */
[----:B------:R-:W2:Y:S02]  /*8d10*/  @!P0 SYNCS.PHASECHK.TRANS64 P0, [R0+URZ+0x30], R4 ;  /* 0x00003004000085a7 */ /* 0x000ea400080010ff */
[----:B--2---:R-:W-:Y:S05]  /*8d20*/  @!P0 BRA `(.L_x_110) ;  /* 0xfffffffc00f08947 */ /* 0x004fea000383ffff */
[----:B------:R-:W-:Y:S05]  /*8d30*/  BRA `(.L_x_24) ;  /* 0xffffff9400cc7947 */ /* 0x000fea000383ffff */
.L_x_29:
[----:B-1----:R-:W-:-:S07]  /*8d40*/  MOV R0, UR48 ;  /* 0x0000003000007c02 */ /* 0x002fce0008000f00 */
.L_x_111:
[----:B-1----:R1:W2:Y:S02]  /*8d50*/  SYNCS.PHASECHK.TRANS64.TRYWAIT P0, [R0+URZ+0xa0], R3 ;  /* 0x0000a003000075a7 */ /* 0x0022a400080011ff */
[----:B--2---:R-:W-:Y:S05]  /*8d60*/  @!P0 NANOSLEEP.SYNCS 0x989680 ;  /* 0x009896800000895d */ /* 0x004fea0003900000 */
[----:B------:R-:W2:Y:S02]  /*8d70*/  @!P0 SYNCS.PHASECHK.TRANS64 P0, [R0+URZ+0xa0], R3 ;  /* 0x0000a003000085a7 */ /* 0x000ea400080010ff */
[----:B--2---:R-:W-:Y:S05]  /*8d80*/  @!P0 BRA `(.L_x_111) ;  /* 0xfffffffc00f08947 */ /* 0x004fea000383ffff */
[----:B------:R-:W-:Y:S05]  /*8d90*/  BRA `(.L_x_112) ;  /* 0xffffff9800dc7947 */ /* 0x000fea000383ffff */
.L_x_33:
[----:B------:R-:W-:-:S07]  /*8da0*/  MOV R0, UR4 ;  /* 0x0000000400007c02 */ /* 0x000fce0008000f00 */
.L_x_113:
[----:B-1----:R1:W2:Y:S02]  /*8db0*/  SYNCS.PHASECHK.TRANS64.TRYWAIT P0, [R0+URZ], R2 ;  /* 0x00000002000075a7 */ /* 0x0022a400080011ff */
[----:B--2---:R-:W-:Y:S05]  /*8dc0*/  @!P0 NANOSLEEP.SYNCS 0x989680 ;  /* 0x009896800000895d */ /* 0x004fea0003900000 */
[----:B------:R-:W2:Y:S02]  /*8dd0*/  @!P0 SYNCS.PHASECHK.TRANS64 P0, [R0+URZ], R2 ;  /* 0x00000002000085a7 */ /* 0x000ea400080010ff */
[----:B--2---:R-:W-:Y:S05]  /*8de0*/  @!P0 BRA `(.L_x_113) ;  /* 0xfffffffc00f08947 */ /* 0x004fea000383ffff */
[----:B------:R-:W-:Y:S05]  /*8df0*/  BRA `(.L_x_114) ;  /* 0xffffffa000707947 */ /* 0x000fea000383ffff */
.L_x_34:
[----:B------:R-:W-:-:S07]  /*8e00*/  MOV R0, UR5 ;  /* 0x0000000500007c02 */ /* 0x000fce0008000f00 */
.L_x_115:
[----:B-1----:R1:W2:Y:S02]  /*8e10*/  SYNCS.PHASECHK.TRANS64.TRYWAIT P0, [R0+URZ], R2 ;  /* 0x00000002000075a7 */ /* 0x0022a400080011ff */
[----:B--2---:R-:W-:Y:S05]  /*8e20*/  @!P0 NANOSLEEP.SYNCS 0x989680 ;  /* 0x009896800000895d */ /* 0x004fea0003900000 */
[----:B------:R-:W2:Y:S02]  /*8e30*/  @!P0 SYNCS.PHASECHK.TRANS64 P0, [R0+URZ], R2 ;  /* 0x00000002000085a7 */ /* 0x000ea400080010ff */
[----:B--2---:R-:W-:Y:S05]  /*8e40*/  @!P0 BRA `(.L_x_115) ;  /* 0xfffffffc00f08947 */ /* 0x004fea000383ffff */
[----:B------:R-:W-:Y:S05]  /*8e50*/  BRA `(.L_x_116) ;  /* 0xffffffa000807947 */ /* 0x000fea000383ffff */
.L_x_35:
[----:B------:R-:W-:-:S07]  /*8e60*/  MOV R0, UR5 ;  /* 0x0000000500007c02 */ /* 0x000fce0008000f00 */
.L_x_117:
[----:B-1----:R1:W2:Y:S02]  /*8e70*/  SYNCS.PHASECHK.TRANS64.TRYWAIT P0, [R0+URZ], R2 ;  /* 0x00000002000075a7 */ /* 0x0022a400080011ff */
[----:B--2---:R-:W-:Y:S05]  /*8e80*/  @!P0 NANOSLEEP.SYNCS 0x989680 ;  /* 0x009896800000895d */ /* 0x004fea0003900000 */
[----:B------:R-:W2:Y:S02]  /*8e90*/  @!P0 SYNCS.PHASECHK.TRANS64 P0, [R0+URZ], R2 ;  /* 0x00000002000085a7 */ /* 0x000ea400080010ff */
[----:B--2---:R-:W-:Y:S05]  /*8ea0*/  @!P0 BRA `(.L_x_117) ;  /* 0xfffffffc00f08947 */ /* 0x004fea000383ffff */
[----:B------:R-:W-:Y:S05]  /*8eb0*/  BRA `(.L_x_118) ;  /* 0xffffffa000907947 */ /* 0x000fea000383ffff */
.L_x_36:
[----:B------:R-:W-:-:S07]  /*8ec0*/  MOV R0, UR5 ;  /* 0x0000000500007c02 */ /* 0x000fce0008000f00 */
.L_x_119:
[----:B-1----:R1:W2:Y:S02]  /*8ed0*/  SYNCS.PHASECHK.TRANS64.TRYWAIT P0, [R0+URZ], R2 ;  /* 0x00000002000075a7 */ /* 0x0022a400080011ff */
[----:B--2---:R-:W-:Y:S05]  /*8ee0*/  @!P0 NANOSLEEP.SYNCS 0x989680 ;  /* 0x009896800000895d */ /* 0x004fea0003900000 */
[----:B------:R-:W2:Y:S02]  /*8ef0*/  @!P0 SYNCS.PHASECHK.TRANS64 P0, [R0+URZ], R2 ;  /* 0x00000002000085a7 */ /* 0x000ea400080010ff */
[----:B--2---:R-:W-:Y:S05]  /*8f00*/  @!P0 BRA `(.L_x_119) ;  /* 0xfffffffc00f08947 */ /* 0x004fea000383ffff */
[----:B------:R-:W-:Y:S05]  /*8f10*/  BRA `(.L_x_120) ;  /* 0xffffffa000a07947 */ /* 0x000fea000383ffff */
.L_x_37:
[----:B------:R-:W-:-:S07]  /*8f20*/  MOV R0, UR5 ;  /* 0x0000000500007c02 */ /* 0x000fce0008000f00 */
.L_x_121:
[----:B-1----:R1:W2:Y:S02]  /*8f30*/  SYNCS.PHASECHK.TRANS64.TRYWAIT P0, [R0+URZ], R2 ;  /* 0x00000002000075a7 */ /* 0x0022a400080011ff */
[----:B--2---:R-:W-:Y:S05]  /*8f40*/  @!P0 NANOSLEEP.SYNCS 0x989680 ;  /* 0x009896800000895d */ /* 0x004fea0003900000 */
[----:B------:R-:W2:Y:S02]  /*8f50*/  @!P0 SYNCS.PHASECHK.TRANS64 P0, [R0+URZ], R2 ;  /* 0x00000002000085a7 */ /* 0x000ea400080010ff */
[----:B--2---:R-:W-:Y:S05]  /*8f60*/  @!P0 BRA `(.L_x_121) ;  /* 0xfffffffc00f08947 */ /* 0x004fea000383ffff */
[----:B------:R-:W-:Y:S05]  /*8f70*/  BRA `(.L_x_122) ;  /* 0xffffffa000b07947 */ /* 0x000fea000383ffff */
.L_x_40:
[----:B------:R-:W-:-:S07]  /*8f80*/  MOV R4, UR4 ;  /* 0x0000000400047c02 */ /* 0x000fce0008000f00 */
.L_x_123:
[----:B--2---:R2:W3:Y:S02]  /*8f90*/  SYNCS.PHASECHK.TRANS64.TRYWAIT P1, [R4+URZ+0xa8], R6 ;  /* 0x0000a806040075a7 */ /* 0x0044e400080211ff */
[----:B---3--:R-:W-:Y:S05]  /*8fa0*/  @!P1 NANOSLEEP.SYNCS 0x989680 ;  /* 0x009896800000995d */ /* 0x008fea0003900000 */
[----:B------:R-:W3:Y:S02]  /*8fb0*/  @!P1 SYNCS.PHASECHK.TRANS64 P1, [R4+URZ+0xa8], R6 ;  /* 0x0000a806040095a7 */ /* 0x000ee400080210ff */
[----:B---3--:R-:W-:Y:S05]  /*8fc0*/  @!P1 BRA `(.L_x_123) ;  /* 0xfffffffc00f09947 */ /* 0x008fea000383ffff */
[----:B------:R-:W-:Y:S05]  /*8fd0*/  BRA `(.L_x_124) ;  /* 0xffffffa400207947 */ /* 0x000fea000383ffff */
.L_x_41:
[----:B--2---:R-:W-:-:S07]  /*8fe0*/  MOV R4, UR4 ;  /* 0x0000000400047c02 */ /* 0x004fce0008000f00 */
.L_x_125:
[----:B--2---:R2:W3:Y:S02]  /*8ff0*/  SYNCS.PHASECHK.TRANS64.TRYWAIT P1, [R4+URZ+0xa0], R5 ;  /* 0x0000a005040075a7 */ /* 0x0044e400080211ff */
[----:B---3--:R-:W-:Y:S05]  /*9000*/  @!P1 NANOSLEEP.SYNCS 0x989680 ;  /* 0x009896800000995d */ /* 0x008fea0003900000 */
[----:B------:R-:W3:Y:S02]  /*9010*/  @!P1 SYNCS.PHASECHK.TRANS64 P1, [R4+URZ+0xa0], R5 ;  /* 0x0000a005040095a7 */ /* 0x000ee400080210ff */
[----:B---3--:R-:W-:Y:S05]  /*9020*/  @!P1 BRA `(.L_x_125) ;  /* 0xfffffffc00f09947 */ /* 0x008fea000383ffff */
[----:B------:R-:W-:Y:S05]  /*9030*/  BRA `(.L_x_126) ;  /* 0xffffffa400287947 */ /* 0x000fea000383ffff */
.L_x_49:
[----:B------:R-:W-:-:S07]  /*9040*/  MOV R0, UR24 ;  /* 0x0000001800007c02 */ /* 0x000fce0008000f00 */
.L_x_127:
[----:B-1----:R1:W2:Y:S02]  /*9050*/  SYNCS.PHASECHK.TRANS64.TRYWAIT P0, [R0+URZ+0xa0], R4 ;  /* 0x0000a004000075a7 */ /* 0x0022a400080011ff */
[----:B--2---:R-:W-:Y:S05]  /*9060*/  @!P0 NANOSLEEP.SYNCS 0x989680 ;  /* 0x009896800000895d */ /* 0x004fea0003900000 */
[----:B------:R-:W2:Y:S02]  /*9070*/  @!P0 SYNCS.PHASECHK.TRANS64 P0, [R0+URZ+0xa0], R4 ;  /* 0x0000a004000085a7 */ /* 0x000ea400080010ff */
[----:B--2---:R-:W-:Y:S05]  /*9080*/  @!P0 BRA `(.L_x_127) ;  /* 0xfffffffc00f08947 */ /* 0x004fea000383ffff */
[----:B------:R-:W-:Y:S05]  /*9090*/  BRA `(.L_x_128) ;  /* 0xffffffa800d07947 */ /* 0x000fea000383ffff */
.L_x_50:
[----:B------:R-:W-:-:S07]  /*90a0*/  MOV R4, UR28 ;  /* 0x0000001c00047c02 */ /* 0x000fce0008000f00 */
.L_x_129:
[----:B-1----:R1:W2:Y:S02]  /*90b0*/  SYNCS.PHASECHK.TRANS64.TRYWAIT P0, [R4+URZ+0xc0], R0 ;  /* 0x0000c000040075a7 */ /* 0x0022a400080011ff */
[----:B--2---:R-:W-:Y:S05]  /*90c0*/  @!P0 NANOSLEEP.SYNCS 0x989680 ;  /* 0x009896800000895d */ /* 0x004fea0003900000 */
[----:B------:R-:W2:Y:S02]  /*90d0*/  @!P0 SYNCS.PHASECHK.TRANS64 P0, [R4+URZ+0xc0], R0 ;  /* 0x0000c000040085a7 */ /* 0x000ea400080010ff */
[----:B--2---:R-:W-:Y:S05]  /*90e0*/  @!P0 BRA `(.L_x_129) ;  /* 0xfffffffc00f08947 */ /* 0x004fea000383ffff */
[----:B------:R-:W-:Y:S05]  /*90f0*/  BRA `(.L_x_130) ;  /* 0xffffffa800ec7947 */ /* 0x000fea000383ffff */
.L_x_53:
[----:B-1----:R-:W-:Y:S07]  /*9100*/  MOV R0, UR20 ;  /* 0x0000001400007c02 */ /* 0x002fee0008000f00 */
.L_x_131:
[----:B-1----:R1:W2:Y:S02]  /*9110*/  SYNCS.PHASECHK.TRANS64.TRYWAIT P0, [R0+URZ], R5 ;  /* 0x00000005000075a7 */ /* 0x0022a400080011ff */
[----:B--2---:R-:W-:Y:S05]  /*9120*/  @!P0 NANOSLEEP.SYNCS 0x989680 ;  /* 0x009896800000895d */ /* 0x004fea0003900000 */
[----:B------:R-:W2:Y:S02]  /*9130*/  @!P0 SYNCS.PHASECHK.TRANS64 P0, [R0+URZ], R5 ;  /* 0x00000005000085a7 */ /* 0x000ea400080010ff */
[----:B--2---:R-:W-:Y:S05]  /*9140*/  @!P0 BRA `(.L_x_131) ;  /* 0xfffffffc00f08947 */ /* 0x004fea000383ffff */
[----:B------:R-:W-:Y:S05]  /*9150*/  BRA `(.L_x_52) ;  /* 0xffffffac001c7947 */ /* 0x000fea000383ffff */
.L_x_56:
[----:B------:R-:W-:-:S07]  /*9160*/  MOV R0, UR4 ;  /* 0x0000000400007c02 */ /* 0x000fce0008000f00 */
.L_x_132:
[----:B-1----:R1:W3:Y:S02]  /*9170*/  SYNCS.PHASECHK.TRANS64.TRYWAIT P0, [R0+URZ], R2 ;  /* 0x00000002000075a7 */ /* 0x0022e400080011ff */
[----:B---3--:R-:W-:Y:S05]  /*9180*/  @!P0 NANOSLEEP.SYNCS 0x989680 ;  /* 0x009896800000895d */ /* 0x008fea0003900000 */
[----:B------:R-:W3:Y:S02]  /*9190*/  @!P0 SYNCS.PHASECHK.TRANS64 P0, [R0+URZ], R2 ;  /* 0x00000002000085a7 */ /* 0x000ee400080010ff */
[----:B---3--:R-:W-:Y:S05]  /*91a0*/  @!P0 BRA `(.L_x_132) ;  /* 0xfffffffc00f08947 */ /* 0x008fea000383ffff */
[----:B------:R-:W-:Y:S05]  /*91b0*/  BRA `(.L_x_133) ;  /* 0xffffffb000687947 */ /* 0x000fea000383ffff */
.L_x_57:
[----:B------:R-:W-:-:S07]  /*91c0*/  MOV R0, UR4 ;  /* 0x0000000400007c02 */ /* 0x000fce0008000f00 */
.L_x_134:
[----:B-1----:R1:W2:Y:S02]  /*91d0*/  SYNCS.PHASECHK.TRANS64.TRYWAIT P0, [R0+URZ], R2 ;  /* 0x00000002000075a7 */ /* 0x0022a400080011ff */
[----:B--2---:R-:W-:Y:S05]  /*91e0*/  @!P0 NANOSLEEP.SYNCS 0x989680 ;  /* 0x009896800000895d */ /* 0x004fea0003900000 */
[----:B------:R-:W2:Y:S02]  /*91f0*/  @!P0 SYNCS.PHASECHK.TRANS64 P0, [R0+URZ], R2 ;  /* 0x00000002000085a7 */ /* 0x000ea400080010ff */
[----:B--2---:R-:W-:Y:S05]  /*9200*/  @!P0 BRA `(.L_x_134) ;  /* 0xfffffffc00f08947 */ /* 0x004fea000383ffff */
[----:B------:R-:W-:Y:S05]  /*9210*/  BRA `(.L_x_135) ;  /* 0xffffffb000747947 */ /* 0x000fea000383ffff */
.L_x_62:
[----:B------:R-:W-:Y:S07]  /*9220*/  MOV R0, UR24 ;  /* 0x0000001800007c02 */ /* 0x000fee0008000f00 */
.L_x_136:
[----:B-1----:R1:W2:Y:S02]  /*9230*/  SYNCS.PHASECHK.TRANS64.TRYWAIT P0, [R0+URZ+0xa0], R4 ;  /* 0x0000a004000075a7 */ /* 0x0022a400080011ff */
[----:B--2---:R-:W-:Y:S05]  /*9240*/  @!P0 NANOSLEEP.SYNCS 0x989680 ;  /* 0x009896800000895d */ /* 0x004fea0003900000 */
[----:B------:R-:W2:Y:S02]  /*9250*/  @!P0 SYNCS.PHASECHK.TRANS64 P0, [R0+URZ+0xa0], R4 ;  /* 0x0000a004000085a7 */ /* 0x000ea400080010ff */
[----:B--2---:R-:W-:Y:S05]  /*9260*/  @!P0 BRA `(.L_x_136) ;  /* 0xfffffffc00f08947 */ /* 0x004fea000383ffff */
[----:B------:R-:W-:Y:S05]  /*9270*/  BRA `(.L_x_137) ;  /* 0xffffffb800347947 */ /* 0x000fea000383ffff */
.L_x_65:
[----:B------:R-:W-:Y:S07]  /*9280*/  MOV R9, UR24 ;  /* 0x0000001800097c02 */ /* 0x000fee0008000f00 */
.L_x_138:
[----:B-1----:R1:W2:Y:S02]  /*9290*/  SYNCS.PHASECHK.TRANS64.TRYWAIT P1, [R9+URZ+0x98], R10 ;  /* 0x0000980a090075a7 */ /* 0x0022a400080211ff */
[----:B--2---:R-:W-:Y:S05]  /*92a0*/  @!P1 NANOSLEEP.SYNCS 0x989680 ;  /* 0x009896800000995d */ /* 0x004fea0003900000 */
[----:B------:R-:W2:Y:S02]  /*92b0*/  @!P1 SYNCS.PHASECHK.TRANS64 P1, [R9+URZ+0x98], R10 ;  /* 0x0000980a090095a7 */ /* 0x000ea400080210ff */
[----:B--2---:R-:W-:Y:S05]  /*92c0*/  @!P1 BRA `(.L_x_138) ;  /* 0xfffffffc00f09947 */ /* 0x004fea000383ffff */
[----:B------:R-:W-:Y:S05]  /*92d0*/  BRA `(.L_x_64) ;  /* 0xffffffbc00907947 */ /* 0x000fea000383ffff */
.L_x_68:
[----:B------:R-:W-:Y:S07]  /*92e0*/  MOV R0, UR5 ;  /* 0x0000000500007c02 */ /* 0x000fee0008000f00 */
.L_x_139:
[----:B-1----:R1:W2:Y:S02]  /*92f0*/  SYNCS.PHASECHK.TRANS64.TRYWAIT P1, [R0+URZ+0x78], R9 ;  /* 0x00007809000075a7 */ /* 0x0022a400080211ff */
[----:B--2---:R-:W-:Y:S05]  /*9300*/  @!P1 NANOSLEEP.SYNCS 0x989680 ;  /* 0x009896800000995d */ /* 0x004fea0003900000 */
[----:B------:R-:W2:Y:S02]  /*9310*/  @!P1 SYNCS.PHASECHK.TRANS64 P1, [R0+URZ+0x78], R9 ;  /* 0x00007809000095a7 */ /* 0x000ea400080210ff */
[----:B--2---:R-:W-:Y:S05]  /*9320*/  @!P1 BRA `(.L_x_139) ;  /* 0xfffffffc00f09947 */ /* 0x004fea000383ffff */
[----:B------:R-:W-:Y:S05]  /*9330*/  BRA `(.L_x_140) ;  /* 0xffffffc000fc7947 */ /* 0x000fea000383ffff */
.L_x_69:
[----:B------:R-:W-:Y:S07]  /*9340*/  MOV R0, UR4 ;  /* 0x0000000400007c02 */ /* 0x000fee0008000f00 */
.L_x_141:
[----:B-1----:R1:W2:Y:S02]  /*9350*/  SYNCS.PHASECHK.TRANS64.TRYWAIT P0, [R0+URZ+0x78], R9 ;  /* 0x00007809000075a7 */ /* 0x0022a400080011ff */
[----:B--2---:R-:W-:Y:S05]  /*9360*/  @!P0 NANOSLEEP.SYNCS 0x989680 ;  /* 0x009896800000895d */ /* 0x004fea0003900000 */
[----:B------:R-:W2:Y:S02]  /*9370*/  @!P0 SYNCS.PHASECHK.TRANS64 P0, [R0+URZ+0x78], R9 ;  /* 0x00007809000085a7 */ /* 0x000ea400080010ff */
[----:B--2---:R-:W-:Y:S05]  /*9380*/  @!P0 BRA `(.L_x_141) ;  /* 0xfffffffc00f08947 */ /* 0x004fea000383ffff */
[----:B------:R-:W-:Y:S05]  /*9390*/  BRA `(.L_x_142) ;  /* 0xffffffc400687947 */ /* 0x000fea000383ffff */
.L_x_71:
[----:B------:R-:W-:-:S07]  /*93a0*/  MOV R0, UR4 ;  /* 0x0000000400007c02 */ /* 0x000fce0008000f00 */
.L_x_143:
[----:B--2---:R2:W3:Y:S02]  /*93b0*/  SYNCS.PHASECHK.TRANS64.TRYWAIT P0, [R0+URZ], R2 ;  /* 0x00000002000075a7 */ /* 0x0044e400080011ff */
[----:B---3--:R-:W-:Y:S05]  /*93c0*/  @!P0 NANOSLEEP.SYNCS 0x989680 ;  /* 0x009896800000895d */ /* 0x008fea0003900000 */
[----:B------:R-:W3:Y:S02]  /*93d0*/  @!P0 SYNCS.PHASECHK.TRANS64 P0, [R0+URZ], R2 ;  /* 0x00000002000085a7 */ /* 0x000ee400080010ff */
[----:B---3--:R-:W-:Y:S05]  /*93e0*/  @!P0 BRA `(.L_x_143) ;  /* 0xfffffffc00f08947 */ /* 0x008fea000383ffff */
[----:B------:R-:W-:Y:S05]  /*93f0*/  BRA `(.L_x_144) ;  /* 0xffffffc400ec7947 */ /* 0x000fea000383ffff */
.L_x_72:
[----:B--2---:R2:W3:Y:S02]  /*9400*/  SYNCS.PHASECHK.TRANS64.TRYWAIT P0, [R2+URZ], R3 ;  /* 0x00000003020075a7 */ /* 0x0044e400080011ff */
[----:B---3--:R-:W-:Y:S05]  /*9410*/  @!P0 NANOSLEEP.SYNCS 0x989680 ;  /* 0x009896800000895d */ /* 0x008fea0003900000 */
[----:B------:R-:W3:Y:S02]  /*9420*/  @!P0 SYNCS.PHASECHK.TRANS64 P0, [R2+URZ], R3 ;  /* 0x00000003020085a7 */ /* 0x000ee400080010ff */
[----:B---3--:R-:W-:Y:S05]  /*9430*/  @!P0 BRA `(.L_x_72) ;  /* 0xfffffffc00f08947 */ /* 0x008fea000383ffff */
[----:B------:R-:W-:Y:S05]  /*9440*/  BRA `(.L_x_145) ;  /* 0xffffffc800187947 */ /* 0x000fea000383ffff */
.L_x_74:
[----:B------:R-:W-:Y:S07]  /*9450*/  MOV R0, UR50 ;  /* 0x0000003200007c02 */ /* 0x000fee0008000f00 */
.L_x_146:
[----:B-1----:R1:W2:Y:S02]  /*9460*/  SYNCS.PHASECHK.TRANS64.TRYWAIT P0, [R0+URZ+0xa0], R2 ;  /* 0x0000a002000075a7 */ /* 0x0022a400080011ff */
[----:B--2---:R-:W-:Y:S05]  /*9470*/  @!P0 NANOSLEEP.SYNCS 0x989680 ;  /* 0x009896800000895d */ /* 0x004fea0003900000 */
[----:B------:R-:W2:Y:S02]  /*9480*/  @!P0 SYNCS.PHASECHK.TRANS64 P0, [R0+URZ+0xa0], R2 ;  /* 0x0000a002000085a7 */ /* 0x000ea400080010ff */
[----:B--2---:R-:W-:Y:S05]  /*9490*/  @!P0 BRA `(.L_x_146) ;  /* 0xfffffffc00f08947 */ /* 0x004fea000383ffff */
[----:B------:R-:W-:Y:S05]  /*94a0*/  BRA `(.L_x_147) ;  /* 0xffffffcc00047947 */ /* 0x000fea000383ffff */
.L_x_84:
[----:B-1----:R1:W2:Y:S02]  /*94b0*/  SYNCS.PHASECHK.TRANS64.TRYWAIT P1, [R3+URZ+0x60], R2 ;  /* 0x00006002030075a7 */ /* 0x0022a400080211ff */
[----:B--2---:R-:W-:Y:S05]  /*94c0*/  @!P1 NANOSLEEP.SYNCS 0x989680 ;  /* 0x009896800000995d */ /* 0x004fea0003900000 */
[----:B------:R-:W2:Y:S02]  /*94d0*/  @!P1 SYNCS.PHASECHK.TRANS64 P1, [R3+URZ+0x60], R2 ;  /* 0x00006002030095a7 */ /* 0x000ea400080210ff */
[----:B--2---:R-:W-:Y:S05]  /*94e0*/  @!P1 BRA `(.L_x_84) ;  /* 0xfffffffc00f09947 */ /* 0x004fea000383ffff */
[----:B------:R-:W-:Y:S05]  /*94f0*/  BRA `(.L_x_83) ;  /* 0xffffffdc00cc7947 */ /* 0x000fea000383ffff */
.L_x_86:
[----:B--2---:R2:W4:Y:S02]  /*9500*/  SYNCS.PHASECHK.TRANS64.TRYWAIT P0, [R73+URZ+0xb0], R0 ;  /* 0x0000b000490075a7 */ /* 0x00452400080011ff */
[----:B----4-:R-:W-:Y:S05]  /*9510*/  @!P0 NANOSLEEP.SYNCS 0x989680 ;  /* 0x009896800000895d */ /* 0x010fea0003900000 */
[----:B------:R-:W4:Y:S02]  /*9520*/  @!P0 SYNCS.PHASECHK.TRANS64 P0, [R73+URZ+0xb0], R0 ;  /* 0x0000b000490085a7 */ /* 0x000f2400080010ff */
[----:B----4-:R-:W-:Y:S05]  /*9530*/  @!P0 BRA `(.L_x_86) ;  /* 0xfffffffc00f08947 */ /* 0x010fea000383ffff */
[----:B------:R-:W-:Y:S05]  /*9540*/  BRA `(.L_x_85) ;  /* 0xffffffe000487947 */ /* 0x000fea000383ffff */
.L_x_97:
[----:B-1----:R1:W2:Y:S02]  /*9550*/  SYNCS.PHASECHK.TRANS64.TRYWAIT P0, [R3+URZ+0x60], R74 ;  /* 0x0000604a030075a7 */ /* 0x0022a400080011ff */
[----:B--2---:R-:W-:Y:S05]  /*9560*/  @!P0 NANOSLEEP.SYNCS 0x989680 ;  /* 0x009896800000895d */ /* 0x004fea0003900000 */
[----:B------:R-:W2:Y:S02]  /*9570*/  @!P0 SYNCS.PHASECHK.TRANS64 P0, [R3+URZ+0x60], R74 ;  /* 0x0000604a030085a7 */ /* 0x000ea400080010ff */
[----:B--2---:R-:W-:Y:S05]  /*9580*/  @!P0 BRA `(.L_x_97) ;  /* 0xfffffffc00f08947 */ /* 0x004fea000383ffff */
[----:B------:R-:W-:Y:S05]  /*9590*/  BRA `(.L_x_96) ;  /* 0xffffffe800987947 */ /* 0x000fea000383ffff */
        .weak           $__internal_0_$__cuda_sm10x_tcgen05_guardrail_trap_col_being_dealloced_not_returned_by_alloc
        .type           $__internal_0_$__cuda_sm10x_tcgen05_guardrail_trap_col_being_dealloced_not_returned_by_alloc,@function
        .size           $__internal_0_$__cuda_sm10x_tcgen05_guardrail_trap_col_being_dealloced_not_returned_by_alloc,($__internal_1_$__cuda_sm10x_tcgen05_guardrail_trap_phase_invalid_during_alloc - $__internal_0_$__cuda_sm10x_tcgen05_guardrail_trap_col_being_dealloced_not_returned_by_alloc)
$__internal_0_$__cuda_sm10x_tcgen05_guardrail_trap_col_being_dealloced_not_returned_by_alloc:
[----:B------:R-:W-:Y:S05]  /*95a0*/  BPT.TRAP 0x1 ;  /* 0x000000040000795c */ /* 0x000fea0000300000 */
[----:B------:R-:W-:-:S04]  /*95b0*/  MOV R3, 0x0 ;  /* 0x0000000000037802 */ /* 0x000fc80000000f00 */
[----:B------:R-:W-:Y:S05]  /*95c0*/  RET.REL.NODEC R2 `(_ZN7cutlass13device_kernelINS_4conv6kernel13ConvUniversalINS1_16ConvProblemShapeILNS1_8OperatorE2ELi3EEENS1_10collective14CollectiveConvINS1_47MainloopSm100TmaUmmaWarpSpecializedImplicitGemmILS5_2ELi6ELi3ELi1ELi2EN4cute5tupleIJNSA_1CILi1EEESD_SD_EEEEENSB_IJNSC_ILi64EEENSB_IJSG_EEESH_EEENS_10tfloat32_tESJ_NSA_8TiledMMAINSA_8MMA_AtomIJNSA_17SM100_MMA_TF32_SSISJ_SJ_fLi64ELi64ELNSA_4UMMA5MajorE1ELSO_1ELNSN_7ScaleInE0ELSP_0EEEEEENSA_6LayoutISE_NSB_IJNSC_ILi0EEEST_ST_EEEEENSB_IJNSA_10UnderscoreESW_SW_EEEEENS7_6detail27Sm100ImplicitGemmTileTraitsINSA_13SM90_TMA_LOADENSA_14ComposedLayoutINSA_7SwizzleILi2ELi5ELi2EEENSA_18smem_ptr_flag_bitsILi32EEENSS_INSB_IJNSC_ILi32EEENSC_ILi4EEEEEENSB_IJSD_S17_EEEEEEEvEENS10_INSA_20SM90_TMA_LOAD_IM2COLES1C_vEEEENS_8epilogue10collective18CollectiveEpilogueINS1H_23Sm100TmaWarpSpecializedILi3ELi2ELi16ELb1ELb0EEEJSI_NSB_IJNSS_ISG_SD_EENSS_IS17_SD_EEEEESJ_NSB_IJlNSB_IJSD_lllEEEST_EEESJ_S1Q_NS1H_6fusion15FusionCallbacksIS1L_NS1R_17LinearCombinationISJ_fSJ_fLNS_15FloatRoundStyleE2EEESI_S1O_JEEENSA_5SM1004TMEM4LOAD26SM100_TMEM_LOAD_16dp128b8xES11_NS12_INS13_ILi3ELi4ELi3EEES16_NSS_INSB_IJNSC_ILi8EEES17_EEENSB_IJS17_SD_EEEEEEENSA_17SM75_U32x4_LDSM_NENSA_14SM90_TMA_STOREES26_NSA_17SM90_U32x4_STSM_NENSA_39AutoVectorizingCopyWithAssumedAlignmentILi128EEEEEEvvEEEEvNT_6ParamsE) ;  /* 0xffffff68028c7950 */ /* 0x000fea0003c3ffff */
        .weak           $__internal_1_$__cuda_sm10x_tcgen05_guardrail_trap_phase_invalid_during_alloc
        .type           $__internal_1_$__cuda_sm10x_tcgen05_guardrail_trap_phase_invalid_during_alloc,@function
        .size           $__internal_1_$__cuda_sm10x_tcgen05_guardrail_trap_phase_invalid_during_alloc,($__internal_2_$__cuda_sm10x_tcgen05_guardrail_trap_unallocated_columns_being_dealloced - $__internal_1_$__cuda_sm10x_tcgen05_guardrail_trap_phase_invalid_during_alloc)
$__internal_1_$__cuda_sm10x_tcgen05_guardrail_trap_phase_invalid_during_alloc:
[----:B------:R-:W-:Y:S05]  /*95d0*/  BPT.TRAP 0x1 ;  /* 0x000000040000795c */ /* 0x000fea0000300000 */
[----:B------:R-:W-:-:S04]  /*95e0*/  HFMA2 R3, -RZ, RZ, 0, 0 ;  /* 0x00000000ff037431 */ /* 0x000fc800000001ff */
[----:B------:R-:W-:Y:S05]  /*95f0*/  RET.REL.NODEC R2 `(_ZN7cutlass13device_kernelINS_4conv6kernel13ConvUniversalINS1_16ConvProblemShapeILNS1_8OperatorE2ELi3EEENS1_10collective14CollectiveConvINS1_47MainloopSm100TmaUmmaWarpSpecializedImplicitGemmILS5_2ELi6ELi3ELi1ELi2EN4cute5tupleIJNSA_1CILi1EEESD_SD_EEEEENSB_IJNSC_ILi64EEENSB_IJSG_EEESH_EEENS_10tfloat32_tESJ_NSA_8TiledMMAINSA_8MMA_AtomIJNSA_17SM100_MMA_TF32_SSISJ_SJ_fLi64ELi64ELNSA_4UMMA5MajorE1ELSO_1ELNSN_7ScaleInE0ELSP_0EEEEEENSA_6LayoutISE_NSB_IJNSC_ILi0EEEST_ST_EEEEENSB_IJNSA_10UnderscoreESW_SW_EEEEENS7_6detail27Sm100ImplicitGemmTileTraitsINSA_13SM90_TMA_LOADENSA_14ComposedLayoutINSA_7SwizzleILi2ELi5ELi2EEENSA_18smem_ptr_flag_bitsILi32EEENSS_INSB_IJNSC_ILi32EEENSC_ILi4EEEEEENSB_IJSD_S17_EEEEEEEvEENS10_INSA_20SM90_TMA_LOAD_IM2COLES1C_vEEEENS_8epilogue10collective18CollectiveEpilogueINS1H_23Sm100TmaWarpSpecializedILi3ELi2ELi16ELb1ELb0EEEJSI_NSB_IJNSS_ISG_SD_EENSS_IS17_SD_EEEEESJ_NSB_IJlNSB_IJSD_lllEEEST_EEESJ_S1Q_NS1H_6fusion15FusionCallbacksIS1L_NS1R_17LinearCombinationISJ_fSJ_fLNS_15FloatRoundStyleE2EEESI_S1O_JEEENSA_5SM1004TMEM4LOAD26SM100_TMEM_LOAD_16dp128b8xES11_NS12_INS13_ILi3ELi4ELi3EEES16_NSS_INSB_IJNSC_ILi8EEES17_EEENSB_IJS17_SD_EEEEEEENSA_17SM75_U32x4_LDSM_NENSA_14SM90_TMA_STOREES26_NSA_17SM90_U32x4_STSM_NENSA_39AutoVectorizingCopyWithAssumedAlignmentILi128EEEEEEvvEEEEvNT_6ParamsE) ;  /* 0xffffff6802807950 */ /* 0x000fea0003c3ffff */
        .weak           $__internal_2_$__cuda_sm10x_tcgen05_guardrail_trap_unallocated_columns_being_dealloced
        .type           $__internal_2_$__cuda_sm10x_tcgen05_guardrail_trap_unallocated_columns_being_dealloced,@function
        .size           $__internal_2_$__cuda_sm10x_tcgen05_guardrail_trap_unallocated_columns_being_dealloced,(.L_x_149 - $__internal_2_$__cuda_sm10x_tcgen05_guardrail_trap_unallocated_columns_being_dealloced)
$__internal_2_$__cuda_sm10x_tcgen05_guardrail_trap_unallocated_columns_being_dealloced:
[----:B------:R-:W-:Y:S05]  /*9600*/  BPT.TRAP 0x1 ;  /* 0x000000040000795c */ /* 0x000fea0000300000 */
[----:B------:R-:W-:-:S04]  /*9610*/  MOV R3, 0x0 ;  /* 0x0000000000037802 */ /* 0x000fc80000000f00 */
[----:B------:R-:W-:Y:S05]  /*9620*/  RET.REL.NODEC R2 `(_ZN7cutlass13device_kernelINS_4conv6kernel13ConvUniversalINS1_16ConvProblemShapeILNS1_8OperatorE2ELi3EEENS1_10collective14CollectiveConvINS1_47MainloopSm100TmaUmmaWarpSpecializedImplicitGemmILS5_2ELi6ELi3ELi1ELi2EN4cute5tupleIJNSA_1CILi1EEESD_SD_EEEEENSB_IJNSC_ILi64EEENSB_IJSG_EEESH_EEENS_10tfloat32_tESJ_NSA_8TiledMMAINSA_8MMA_AtomIJNSA_17SM100_MMA_TF32_SSISJ_SJ_fLi64ELi64ELNSA_4UMMA5MajorE1ELSO_1ELNSN_7ScaleInE0ELSP_0EEEEEENSA_6LayoutISE_NSB_IJNSC_ILi0EEEST_ST_EEEEENSB_IJNSA_10UnderscoreESW_SW_EEEEENS7_6detail27Sm100ImplicitGemmTileTraitsINSA_13SM90_TMA_LOADENSA_14ComposedLayoutINSA_7SwizzleILi2ELi5ELi2EEENSA_18smem_ptr_flag_bitsILi32EEENSS_INSB_IJNSC_ILi32EEENSC_ILi4EEEEEENSB_IJSD_S17_EEEEEEEvEENS10_INSA_20SM90_TMA_LOAD_IM2COLES1C_vEEEENS_8epilogue10collective18CollectiveEpilogueINS1H_23Sm100TmaWarpSpecializedILi3ELi2ELi16ELb1ELb0EEEJSI_NSB_IJNSS_ISG_SD_EENSS_IS17_SD_EEEEESJ_NSB_IJlNSB_IJSD_lllEEEST_EEESJ_S1Q_NS1H_6fusion15FusionCallbacksIS1L_NS1R_17LinearCombinationISJ_fSJ_fLNS_15FloatRoundStyleE2EEESI_S1O_JEEENSA_5SM1004TMEM4LOAD26SM100_TMEM_LOAD_16dp128b8xES11_NS12_INS13_ILi3ELi4ELi3EEES16_NSS_INSB_IJNSC_ILi8EEES17_EEENSB_IJS17_SD_EEEEEEENSA_17SM75_U32x4_LDSM_NENSA_14SM90_TMA_STOREES26_NSA_17SM90_U32x4_STSM_NENSA_39AutoVectorizingCopyWithAssumedAlignmentILi128EEEEEEvvEEEEvNT_6ParamsE) ;  /* 0xffffff6802747950 */ /* 0x000fea0003c3ffff */
.L_x_148:
[----:B------:R-:W-:-:S00]  /*9630*/  BRA `(.L_x_148) ;  /* 0xfffffffc00fc7947 */ /* 0x000fc0000383ffff */
[----:B------:R-:W-:-:S00]  /*9640*/  NOP ;  /* 0x0000000000007918 */ /* 0x000fc00000000000 */
        /* <DEDUP_REMOVED lines=11> */
.L_x_149:


//--------------------- .nv.global.init           --------------------------
	.section	.nv.global.init,"aw",@progbits
.nv.global.init:
	.type		$str$29,@object
	.size		$str$29,($str$30 - $str$29)
$str$29:
        /*0000*/ 	.byte	0x28, 0x61, 0x64, 0x64, 0x72, 0x65, 0x73, 0x73, 0x20, 0x26, 0x20, 0x6d, 0x61, 0x73, 0x6b, 0x29
        /*0010*/ 	.byte	0x20, 0x3d, 0x3d, 0x20, 0x30, 0x00
	.type		$str$30,@object
	.size		$str$30,($str$28 - $str$30)
$str$30:
        /*0016*/ 	.byte	0x2f, 0x74, 0x6d, 0x70, 0x2f, 0x63, 0x75, 0x74, 0x6c, 0x61, 0x73, 0x73, 0x5f, 0x73, 0x77, 0x65
        /*0026*/ 	.byte	0x65, 0x70, 0x5f, 0x73, 0x72, 0x63, 0x2f, 0x69, 0x6e, 0x63, 0x6c, 0x75, 0x64, 0x65, 0x2f, 0x63
        /*0036*/ 	.byte	0x75, 0x74, 0x65, 0x2f, 0x70, 0x6f, 0x69, 0x6e, 0x74, 0x65, 0x72, 0x5f, 0x66, 0x6c, 0x61, 0x67
        /*0046*/ 	.byte	0x67, 0x65, 0x64, 0x2e, 0x68, 0x70, 0x70, 0x00
	.type		$str$28,@object
	.size		$str$28,($str$27 - $str$28)
$str$28:
        /*004e*/ 	.byte	0x2f, 0x74, 0x6d, 0x70, 0x2f, 0x63, 0x75, 0x74, 0x6c, 0x61, 0x73, 0x73, 0x5f, 0x73, 0x77, 0x65
        /*005e*/ 	.byte	0x65, 0x70, 0x5f, 0x73, 0x72, 0x63, 0x2f, 0x69, 0x6e, 0x63, 0x6c, 0x75, 0x64, 0x65, 0x2f, 0x63
        /*006e*/ 	.byte	0x75, 0x74, 0x65, 0x2f, 0x61, 0x74, 0x6f, 0x6d, 0x2f, 0x63, 0x6f, 0x70, 0x79, 0x5f, 0x74, 0x72
        /*007e*/ 	.byte	0x61, 0x69, 0x74, 0x73, 0x5f, 0x73, 0x6d, 0x31, 0x30, 0x30, 0x2e, 0x68, 0x70, 0x70, 0x00
	.type		$str$27,@object
	.size		$str$27,(__unnamed_1 - $str$27)
$str$27:
        /*008d*/ 	.byte	0x28, 0x28, 0x75, 0x69, 0x6e, 0x74, 0x33, 0x32, 0x5f, 0x74, 0x28, 0x74, 0x68, 0x72, 0x65, 0x61
        /*009d*/ 	.byte	0x64, 0x49, 0x64, 0x78, 0x2e, 0x78, 0x29, 0x20, 0x2f, 0x20, 0x33, 0x32, 0x29, 0x20, 0x25, 0x20
        /*00ad*/ 	.byte	0x34, 0x29, 0x20, 0x3d, 0x3d, 0x20, 0x28, 0x28, 0x28, 0x74, 0x6d, 0x65, 0x6d, 0x5f, 0x61, 0x64
        /*00bd*/ 	.byte	0x64, 0x72, 0x20, 0x3e, 0x3e, 0x20, 0x31, 0x36, 0x29, 0x20, 0x2f, 0x20, 0x33, 0x32, 0x29, 0x20
        /*00cd*/ 	.byte	0x25, 0x20, 0x34, 0x29, 0x00
	.type		__unnamed_1,@object
	.size		__unnamed_1,(__unnamed_2 - __unnamed_1)
__unnamed_1:
        /*00d2*/ 	.byte	0x61, 0x75, 0x74, 0x6f, 0x20, 0x63, 0x75, 0x74, 0x65, 0x3a, 0x3a, 0x61, 0x73, 0x5f, 0x70, 0x6f
        /* <DEDUP_REMOVED lines=24> */
        /*0262*/ 	.byte	0x30, 0x34, 0x38, 0x3e, 0x3e, 0x3e, 0x3e, 0x5d, 0x00
	.type		__unnamed_2,@object
	.size		__unnamed_2,(.L_2 - __unnamed_2)
__unnamed_2:
        /* <DEDUP_REMOVED lines=45> */
        /*053b*/ 	.byte	0x3e, 0x3e, 0x3e, 0x5d, 0x00
.L_2:


//--------------------- .nv.shared._ZN7cutlass13device_kernelINS_4conv6kernel13ConvUniversalINS1_16ConvProblemShapeILNS1_8OperatorE2ELi3EEENS1_10collective14CollectiveConvINS1_47MainloopSm100TmaUmmaWarpSpecializedImplicitGemmILS5_2ELi6ELi3ELi1ELi2EN4cute5tupleIJNSA_1CILi1EEESD_SD_EEEEENSB_IJNSC_ILi64EEENSB_IJSG_EEESH_EEENS_10tfloat32_tESJ_NSA_8TiledMMAINSA_8MMA_AtomIJNSA_17SM100_MMA_TF32_SSISJ_SJ_fLi64ELi64ELNSA_4UMMA5MajorE1ELSO_1ELNSN_7ScaleInE0ELSP_0EEEEEENSA_6LayoutISE_NSB_IJNSC_ILi0EEEST_ST_EEEEENSB_IJNSA_10UnderscoreESW_SW_EEEEENS7_6detail27Sm100ImplicitGemmTileTraitsINSA_13SM90_TMA_LOADENSA_14ComposedLayoutINSA_7SwizzleILi2ELi5ELi2EEENSA_18smem_ptr_flag_bitsILi32EEENSS_INSB_IJNSC_ILi32EEENSC_ILi4EEEEEENSB_IJSD_S17_EEEEEEEvEENS10_INSA_20SM90_TMA_LOAD_IM2COLES1C_vEEEENS_8epilogue10collective18CollectiveEpilogueINS1H_23Sm100TmaWarpSpecializedILi3ELi2ELi16ELb1ELb0EEEJSI_NSB_IJNSS_ISG_SD_EENSS_IS17_SD_EEEEESJ_NSB_IJlNSB_IJSD_lllEEEST_EEESJ_S1Q_NS1H_6fusion15FusionCallbacksIS1L_NS1R_17LinearCombinationISJ_fSJ_fLNS_15FloatRoundStyleE2EEESI_S1O_JEEENSA_5SM1004TMEM4LOAD26SM100_TMEM_LOAD_16dp128b8xES11_NS12_INS13_ILi3ELi4ELi3EEES16_NSS_INSB_IJNSC_ILi8EEES17_EEENSB_IJS17_SD_EEEEEEENSA_17SM75_U32x4_LDSM_NENSA_14SM90_TMA_STOREES26_NSA_17SM90_U32x4_STSM_NENSA_39AutoVectorizingCopyWithAssumedAlignmentILi128EEEEEEvvEEEEvNT_6ParamsE --------------------------
	.section	.nv.shared._ZN7cutlass13device_kernelINS_4conv6kernel13ConvUniversalINS1_16ConvProblemShapeILNS1_8OperatorE2ELi3EEENS1_10collective14CollectiveConvINS1_47MainloopSm100TmaUmmaWarpSpecializedImplicitGemmILS5_2ELi6ELi3ELi1ELi2EN4cute5tupleIJNSA_1CILi1EEESD_SD_EEEEENSB_IJNSC_ILi64EEENSB_IJSG_EEESH_EEENS_10tfloat32_tESJ_NSA_8TiledMMAINSA_8MMA_AtomIJNSA_17SM100_MMA_TF32_SSISJ_SJ_fLi64ELi64ELNSA_4UMMA5MajorE1ELSO_1ELNSN_7ScaleInE0ELSP_0EEEEEENSA_6LayoutISE_NSB_IJNSC_ILi0EEEST_ST_EEEEENSB_IJNSA_10UnderscoreESW_SW_EEEEENS7_6detail27Sm100ImplicitGemmTileTraitsINSA_13SM90_TMA_LOADENSA_14ComposedLayoutINSA_7SwizzleILi2ELi5ELi2EEENSA_18smem_ptr_flag_bitsILi32EEENSS_INSB_IJNSC_ILi32EEENSC_ILi4EEEEEENSB_IJSD_S17_EEEEEEEvEENS10_INSA_20SM90_TMA_LOAD_IM2COLES1C_vEEEENS_8epilogue10collective18CollectiveEpilogueINS1H_23Sm100TmaWarpSpecializedILi3ELi2ELi16ELb1ELb0EEEJSI_NSB_IJNSS_ISG_SD_EENSS_IS17_SD_EEEEESJ_NSB_IJlNSB_IJSD_lllEEEST_EEESJ_S1Q_NS1H_6fusion15FusionCallbacksIS1L_NS1R_17LinearCombinationISJ_fSJ_fLNS_15FloatRoundStyleE2EEESI_S1O_JEEENSA_5SM1004TMEM4LOAD26SM100_TMEM_LOAD_16dp128b8xES11_NS12_INS13_ILi3ELi4ELi3EEES16_NSS_INSB_IJNSC_ILi8EEES17_EEENSB_IJS17_SD_EEEEEEENSA_17SM75_U32x4_LDSM_NENSA_14SM90_TMA_STOREES26_NSA_17SM90_U32x4_STSM_NENSA_39AutoVectorizingCopyWithAssumedAlignmentILi128EEEEEEvvEEEEvNT_6ParamsE,"aw",@nobits
	.sectionflags	@""
	.align	16
	.zero		1024


//--------------------- .nv.shared.reserved.0     --------------------------
	.section	.nv.shared.reserved.0,"aw",@nobits
	.weak		__nv_reservedSMEM_offset_0_alias
	.size		__nv_reservedSMEM_offset_0_alias, 0, 64
	.other		__nv_reservedSMEM_offset_0_alias,@"STO_CUDA_RESERVED_SHARED STV_DEFAULT"
__nv_reservedSMEM_offset_0_alias:
	.zero		0
.nv.shared.reserved.0:
	.zero		64
	.weak		__nv_reservedSMEM_tcgen05_partition
	.type		__nv_reservedSMEM_tcgen05_partition,@object
	.size		__nv_reservedSMEM_tcgen05_partition,(.L_0 - __nv_reservedSMEM_tcgen05_partition)
__nv_reservedSMEM_tcgen05_partition:
	.zero		32
.L_0:


//--------------------- .nv.global                --------------------------
	.section	.nv.global,"aw",@nobits
.nv.global:
	.type		_ZN39_INTERNAL_08008971_4_k_cu_3acca510_42704cute1_E,@object
	.size		_ZN39_INTERNAL_08008971_4_k_cu_3acca510_42704cute1_E,(_ZN39_INTERNAL_08008971_4_k_cu_3acca510_42704cuda3std3__45__cpo6cbeginE - _ZN39_INTERNAL_08008971_4_k_cu_3acca510_42704cute1_E)
_ZN39_INTERNAL_08008971_4_k_cu_3acca510_42704cute1_E:
	.zero		1
	.type		_ZN39_INTERNAL_08008971_4_k_cu_3acca510_42704cuda3std3__45__cpo6cbeginE,@object
	.size		_ZN39_INTERNAL_08008971_4_k_cu_3acca510_42704cuda3std3__45__cpo6cbeginE,(_ZN39_INTERNAL_08008971_4_k_cu_3acca510_42704cuda3std3__48in_placeE - _ZN39_INTERNAL_08008971_4_k_cu_3acca510_42704cuda3std3__45__cpo6cbeginE)
_ZN39_INTERNAL_08008971_4_k_cu_3acca510_42704cuda3std3__45__cpo6cbeginE:
	.zero		1
	.type		_ZN39_INTERNAL_08008971_4_k_cu_3acca510_42704cuda3std3__48in_placeE,@object
	.size		_ZN39_INTERNAL_08008971_4_k_cu_3acca510_42704cuda3std3__48in_placeE,(_ZN39_INTERNAL_08008971_4_k_cu_3acca510_42704cuda3std6ranges3__45__cpo9iter_moveE - _ZN39_INTERNAL_08008971_4_k_cu_3acca510_42704cuda3std3__48in_placeE)
_ZN39_INTERNAL_08008971_4_k_cu_3acca510_42704cuda3std3__48in_placeE:
	.zero		1
	.type		_ZN39_INTERNAL_08008971_4_k_cu_3acca510_42704cuda3std6ranges3__45__cpo9iter_moveE,@object
	.size		_ZN39_INTERNAL_08008971_4_k_cu_3acca510_42704cuda3std6ranges3__45__cpo9iter_moveE,(_ZN39_INTERNAL_08008971_4_k_cu_3acca510_42704cuda3std3__45__cpo5beginE - _ZN39_INTERNAL_08008971_4_k_cu_3acca510_42704cuda3std6ranges3__45__cpo9iter_moveE)
_ZN39_INTERNAL_08008971_4_k_cu_3acca510_42704cuda3std6ranges3__45__cpo9iter_moveE:
	.zero		1
	.type		_ZN39_INTERNAL_08008971_4_k_cu_3acca510_42704cuda3std3__45__cpo5beginE,@object
	.size		_ZN39_INTERNAL_08008971_4_k_cu_3acca510_42704cuda3std3__45__cpo5beginE,(_ZN39_INTERNAL_08008971_4_k_cu_3acca510_42704cuda3std3__441_GLOBAL__N__08008971_4_k_cu_3acca510_42706ignoreE - _ZN39_INTERNAL_08008971_4_k_cu_3acca510_42704cuda3std3__45__cpo5beginE)
_ZN39_INTERNAL_08008971_4_k_cu_3acca510_42704cuda3std3__45__cpo5beginE:
	.zero		1
	.type		_ZN39_INTERNAL_08008971_4_k_cu_3acca510_42704cuda3std3__441_GLOBAL__N__08008971_4_k_cu_3acca510_42706ignoreE,@object
	.size		_ZN39_INTERNAL_08008971_4_k_cu_3acca510_42704cuda3std3__441_GLOBAL__N__08008971_4_k_cu_3acca510_42706ignoreE,(_ZN39_INTERNAL_08008971_4_k_cu_3acca510_42704cute7productE - _ZN39_INTERNAL_08008971_4_k_cu_3acca510_42704cuda3std3__441_GLOBAL__N__08008971_4_k_cu_3acca510_42706ignoreE)
_ZN39_INTERNAL_08008971_4_k_cu_3acca510_42704cuda3std3__441_GLOBAL__N__08008971_4_k_cu_3acca510_42706ignoreE:
	.zero		1
	.type		_ZN39_INTERNAL_08008971_4_k_cu_3acca510_42704cute7productE,@object
	.size		_ZN39_INTERNAL_08008971_4_k_cu_3acca510_42704cute7productE,(_ZN39_INTERNAL_08008971_4_k_cu_3acca510_42704cuda3std3__45__cpo3endE - _ZN39_INTERNAL_08008971_4_k_cu_3acca510_42704cute7productE)
_ZN39_INTERNAL_08008971_4_k_cu_3acca510_42704cute7productE:
	.zero		1
	.type		_ZN39_INTERNAL_08008971_4_k_cu_3acca510_42704cuda3std3__45__cpo3endE,@object
	.size		_ZN39_INTERNAL_08008971_4_k_cu_3acca510_42704cuda3std3__45__cpo3endE,(_ZN39_INTERNAL_08008971_4_k_cu_3acca510_42704cuda3std3__419piecewise_constructE - _ZN39_INTERNAL_08008971_4_k_cu_3acca510_42704cuda3std3__45__cpo3endE)
_ZN39_INTERNAL_08008971_4_k_cu_3acca510_42704cuda3std3__45__cpo3endE:
	.zero		1
	.type		_ZN39_INTERNAL_08008971_4_k_cu_3acca510_42704cuda3std3__419piecewise_constructE,@object
	.size		_ZN39_INTERNAL_08008971_4_k_cu_3acca510_42704cuda3std3__419piecewise_constructE,(_ZN39_INTERNAL_08008971_4_k_cu_3acca510_42704cuda3std3__45__cpo4cendE - _ZN39_INTERNAL_08008971_4_k_cu_3acca510_42704cuda3std3__419piecewise_constructE)
_ZN39_INTERNAL_08008971_4_k_cu_3acca510_42704cuda3std3__419piecewise_constructE:
	.zero		1
	.type		_ZN39_INTERNAL_08008971_4_k_cu_3acca510_42704cuda3std3__45__cpo4cendE,@object
	.size		_ZN39_INTERNAL_08008971_4_k_cu_3acca510_42704cuda3std3__45__cpo4cendE,(_ZN39_INTERNAL_08008971_4_k_cu_3acca510_42704cuda3std6ranges3__45__cpo4swapE - _ZN39_INTERNAL_08008971_4_k_cu_3acca510_42704cuda3std3__45__cpo4cendE)
_ZN39_INTERNAL_08008971_4_k_cu_3acca510_42704cuda3std3__45__cpo4cendE:
	.zero		1
	.type		_ZN39_INTERNAL_08008971_4_k_cu_3acca510_42704cuda3std6ranges3__45__cpo4swapE,@object
	.size		_ZN39_INTERNAL_08008971_4_k_cu_3acca510_42704cuda3std6ranges3__45__cpo4swapE,(.L_10 - _ZN39_INTERNAL_08008971_4_k_cu_3acca510_42704cuda3std6ranges3__45__cpo4swapE)
_ZN39_INTERNAL_08008971_4_k_cu_3acca510_42704cuda3std6ranges3__45__cpo4swapE:
	.zero		1
.L_10:


//--------------------- .nv.constant0._ZN7cutlass13device_kernelINS_4conv6kernel13ConvUniversalINS1_16ConvProblemShapeILNS1_8OperatorE2ELi3EEENS1_10collective14CollectiveConvINS1_47MainloopSm100TmaUmmaWarpSpecializedImplicitGemmILS5_2ELi6ELi3ELi1ELi2EN4cute5tupleIJNSA_1CILi1EEESD_SD_EEEEENSB_IJNSC_ILi64EEENSB_IJSG_EEESH_EEENS_10tfloat32_tESJ_NSA_8TiledMMAINSA_8MMA_AtomIJNSA_17SM100_MMA_TF32_SSISJ_SJ_fLi64ELi64ELNSA_4UMMA5MajorE1ELSO_1ELNSN_7ScaleInE0ELSP_0EEEEEENSA_6LayoutISE_NSB_IJNSC_ILi0EEEST_ST_EEEEENSB_IJNSA_10UnderscoreESW_SW_EEEEENS7_6detail27Sm100ImplicitGemmTileTraitsINSA_13SM90_TMA_LOADENSA_14ComposedLayoutINSA_7SwizzleILi2ELi5ELi2EEENSA_18smem_ptr_flag_bitsILi32EEENSS_INSB_IJNSC_ILi32EEENSC_ILi4EEEEEENSB_IJSD_S17_EEEEEEEvEENS10_INSA_20SM90_TMA_LOAD_IM2COLES1C_vEEEENS_8epilogue10collective18CollectiveEpilogueINS1H_23Sm100TmaWarpSpecializedILi3ELi2ELi16ELb1ELb0EEEJSI_NSB_IJNSS_ISG_SD_EENSS_IS17_SD_EEEEESJ_NSB_IJlNSB_IJSD_lllEEEST_EEESJ_S1Q_NS1H_6fusion15FusionCallbacksIS1L_NS1R_17LinearCombinationISJ_fSJ_fLNS_15FloatRoundStyleE2EEESI_S1O_JEEENSA_5SM1004TMEM4LOAD26SM100_TMEM_LOAD_16dp128b8xES11_NS12_INS13_ILi3ELi4ELi3EEES16_NSS_INSB_IJNSC_ILi8EEES17_EEENSB_IJS17_SD_EEEEEEENSA_17SM75_U32x4_LDSM_NENSA_14SM90_TMA_STOREES26_NSA_17SM90_U32x4_STSM_NENSA_39AutoVectorizingCopyWithAssumedAlignmentILi128EEEEEEvvEEEEvNT_6ParamsE --------------------------
	.section	.nv.constant0._ZN7cutlass13device_kernelINS_4conv6kernel13ConvUniversalINS1_16ConvProblemShapeILNS1_8OperatorE2ELi3EEENS1_10collective14CollectiveConvINS1_47MainloopSm100TmaUmmaWarpSpecializedImplicitGemmILS5_2ELi6ELi3ELi1ELi2EN4cute5tupleIJNSA_1CILi1EEESD_SD_EEEEENSB_IJNSC_ILi64EEENSB_IJSG_EEESH_EEENS_10tfloat32_tESJ_NSA_8TiledMMAINSA_8MMA_AtomIJNSA_17SM100_MMA_TF32_SSISJ_SJ_fLi64ELi64ELNSA_4UMMA5MajorE1ELSO_1ELNSN_7ScaleInE0ELSP_0EEEEEENSA_6LayoutISE_NSB_IJNSC_ILi0EEEST_ST_EEEEENSB_IJNSA_10UnderscoreESW_SW_EEEEENS7_6detail27Sm100ImplicitGemmTileTraitsINSA_13SM90_TMA_LOADENSA_14ComposedLayoutINSA_7SwizzleILi2ELi5ELi2EEENSA_18smem_ptr_flag_bitsILi32EEENSS_INSB_IJNSC_ILi32EEENSC_ILi4EEEEEENSB_IJSD_S17_EEEEEEEvEENS10_INSA_20SM90_TMA_LOAD_IM2COLES1C_vEEEENS_8epilogue10collective18CollectiveEpilogueINS1H_23Sm100TmaWarpSpecializedILi3ELi2ELi16ELb1ELb0EEEJSI_NSB_IJNSS_ISG_SD_EENSS_IS17_SD_EEEEESJ_NSB_IJlNSB_IJSD_lllEEEST_EEESJ_S1Q_NS1H_6fusion15FusionCallbacksIS1L_NS1R_17LinearCombinationISJ_fSJ_fLNS_15FloatRoundStyleE2EEESI_S1O_JEEENSA_5SM1004TMEM4LOAD26SM100_TMEM_LOAD_16dp128b8xES11_NS12_INS13_ILi3ELi4ELi3EEES16_NSS_INSB_IJNSC_ILi8EEES17_EEENSB_IJS17_SD_EEEEEEENSA_17SM75_U32x4_LDSM_NENSA_14SM90_TMA_STOREES26_NSA_17SM90_U32x4_STSM_NENSA_39AutoVectorizingCopyWithAssumedAlignmentILi128EEEEEEvvEEEEvNT_6ParamsE,"a",@progbits
	.sectionflags	@""
	.align	4
.nv.constant0._ZN7cutlass13device_kernelINS_4conv6kernel13ConvUniversalINS1_16ConvProblemShapeILNS1_8OperatorE2ELi3EEENS1_10collective14CollectiveConvINS1_47MainloopSm100TmaUmmaWarpSpecializedImplicitGemmILS5_2ELi6ELi3ELi1ELi2EN4cute5tupleIJNSA_1CILi1EEESD_SD_EEEEENSB_IJNSC_ILi64EEENSB_IJSG_EEESH_EEENS_10tfloat32_tESJ_NSA_8TiledMMAINSA_8MMA_AtomIJNSA_17SM100_MMA_TF32_SSISJ_SJ_fLi64ELi64ELNSA_4UMMA5MajorE1ELSO_1ELNSN_7ScaleInE0ELSP_0EEEEEENSA_6LayoutISE_NSB_IJNSC_ILi0EEEST_ST_EEEEENSB_IJNSA_10UnderscoreESW_SW_EEEEENS7_6detail27Sm100ImplicitGemmTileTraitsINSA_13SM90_TMA_LOADENSA_14ComposedLayoutINSA_7SwizzleILi2ELi5ELi2EEENSA_18smem_ptr_flag_bitsILi32EEENSS_INSB_IJNSC_ILi32EEENSC_ILi4EEEEEENSB_IJSD_S17_EEEEEEEvEENS10_INSA_20SM90_TMA_LOAD_IM2COLES1C_vEEEENS_8epilogue10collective18CollectiveEpilogueINS1H_23Sm100TmaWarpSpecializedILi3ELi2ELi16ELb1ELb0EEEJSI_NSB_IJNSS_ISG_SD_EENSS_IS17_SD_EEEEESJ_NSB_IJlNSB_IJSD_lllEEEST_EEESJ_S1Q_NS1H_6fusion15FusionCallbacksIS1L_NS1R_17LinearCombinationISJ_fSJ_fLNS_15FloatRoundStyleE2EEESI_S1O_JEEENSA_5SM1004TMEM4LOAD26SM100_TMEM_LOAD_16dp128b8xES11_NS12_INS13_ILi3ELi4ELi3EEES16_NSS_INSB_IJNSC_ILi8EEES17_EEENSB_IJS17_SD_EEEEEEENSA_17SM75_U32x4_LDSM_NENSA_14SM90_TMA_STOREES26_NSA_17SM90_U32x4_STSM_NENSA_39AutoVectorizingCopyWithAssumedAlignmentILi128EEEEEEvvEEEEvNT_6ParamsE:
	.zero		3200


//--------------------- SYMBOLS --------------------------

	.type		.nv.reservedSmem.offset0,@object
	.size		.nv.reservedSmem.offset0,0x4
	.type		.nv.reservedSmem.cap,@object
	.size		.nv.reservedSmem.cap,0x4
	.type		__assertfail,@function
